//
// Generated by NVIDIA NVVM Compiler
//
// Compiler Build ID: CL-36424714
// Cuda compilation tools, release 13.0, V13.0.88
// Based on NVVM 20.0.0
//

.version 9.0
.target sm_100
.address_size 64

	// .globl	_Z15transformPointsPfS_S_S_S_ii
.global .align 4 .b8 __cudart_i2opi_f[24] = {65, 144, 67, 60, 153, 149, 98, 219, 192, 221, 52, 245, 209, 87, 39, 252, 41, 21, 68, 78, 110, 131, 249, 162};

.visible .entry _Z15transformPointsPfS_S_S_S_ii(
	.param .u64 .ptr .align 1 _Z15transformPointsPfS_S_S_S_ii_param_0,
	.param .u64 .ptr .align 1 _Z15transformPointsPfS_S_S_S_ii_param_1,
	.param .u64 .ptr .align 1 _Z15transformPointsPfS_S_S_S_ii_param_2,
	.param .u64 .ptr .align 1 _Z15transformPointsPfS_S_S_S_ii_param_3,
	.param .u64 .ptr .align 1 _Z15transformPointsPfS_S_S_S_ii_param_4,
	.param .u32 _Z15transformPointsPfS_S_S_S_ii_param_5,
	.param .u32 _Z15transformPointsPfS_S_S_S_ii_param_6
)
{
	.reg .pred 	%p<2>;
	.reg .b32 	%r<12>;
	.reg .b32 	%f<76>;
	.reg .b64 	%rd<19>;

	ld.param.u64 	%rd4, [_Z15transformPointsPfS_S_S_S_ii_param_3];
	ld.param.u64 	%rd5, [_Z15transformPointsPfS_S_S_S_ii_param_4];
	ld.param.u32 	%r2, [_Z15transformPointsPfS_S_S_S_ii_param_5];
	mov.u32 	%r3, %ctaid.x;
	mov.u32 	%r4, %ntid.x;
	mov.u32 	%r5, %tid.x;
	mad.lo.s32 	%r1, %r3, %r4, %r5;
	setp.ge.s32 	%p1, %r1, %r2;
	@%p1 bra 	$L__BB0_2;
	ld.param.u64 	%rd18, [_Z15transformPointsPfS_S_S_S_ii_param_2];
	ld.param.u64 	%rd17, [_Z15transformPointsPfS_S_S_S_ii_param_1];
	ld.param.u64 	%rd16, [_Z15transformPointsPfS_S_S_S_ii_param_0];
	cvta.to.global.u64 	%rd6, %rd16;
	cvta.to.global.u64 	%rd7, %rd18;
	cvta.to.global.u64 	%rd8, %rd4;
	cvta.to.global.u64 	%rd9, %rd5;
	cvta.to.global.u64 	%rd10, %rd17;
	mul.lo.s32 	%r6, %r1, 3;
	mul.wide.s32 	%rd11, %r6, 4;
	add.s64 	%rd12, %rd6, %rd11;
	ld.global.f32 	%f1, [%rd12];
	ld.global.f32 	%f2, [%rd12+4];
	ld.global.f32 	%f3, [%rd12+8];
	mul.hi.s32 	%r7, %r1, 2114445439;
	shr.u32 	%r8, %r7, 31;
	shr.s32 	%r9, %r7, 8;
	add.s32 	%r10, %r9, %r8;
	mul.lo.s32 	%r11, %r10, 12;
	mul.wide.s32 	%rd13, %r11, 4;
	add.s64 	%rd14, %rd7, %rd13;
	ld.global.f32 	%f4, [%rd14];
	ld.global.f32 	%f5, [%rd14+4];
	ld.global.f32 	%f6, [%rd14+8];
	ld.global.f32 	%f7, [%rd14+12];
	ld.global.f32 	%f8, [%rd14+16];
	ld.global.f32 	%f9, [%rd14+20];
	ld.global.f32 	%f10, [%rd14+24];
	ld.global.f32 	%f11, [%rd14+28];
	ld.global.f32 	%f12, [%rd14+32];
	ld.global.f32 	%f13, [%rd14+36];
	ld.global.f32 	%f14, [%rd14+40];
	ld.global.f32 	%f15, [%rd14+44];
	ld.global.f32 	%f16, [%rd8];
	ld.global.f32 	%f17, [%rd8+4];
	mul.f32 	%f18, %f2, %f17;
	fma.rn.f32 	%f19, %f1, %f16, %f18;
	ld.global.f32 	%f20, [%rd8+8];
	fma.rn.f32 	%f21, %f3, %f20, %f19;
	ld.global.f32 	%f22, [%rd8+12];
	add.f32 	%f23, %f22, %f21;
	ld.global.f32 	%f24, [%rd8+16];
	ld.global.f32 	%f25, [%rd8+20];
	mul.f32 	%f26, %f2, %f25;
	fma.rn.f32 	%f27, %f1, %f24, %f26;
	ld.global.f32 	%f28, [%rd8+24];
	fma.rn.f32 	%f29, %f3, %f28, %f27;
	ld.global.f32 	%f30, [%rd8+28];
	add.f32 	%f31, %f30, %f29;
	ld.global.f32 	%f32, [%rd8+32];
	ld.global.f32 	%f33, [%rd8+36];
	mul.f32 	%f34, %f2, %f33;
	fma.rn.f32 	%f35, %f1, %f32, %f34;
	ld.global.f32 	%f36, [%rd8+40];
	fma.rn.f32 	%f37, %f3, %f36, %f35;
	ld.global.f32 	%f38, [%rd8+44];
	add.f32 	%f39, %f38, %f37;
	mul.f32 	%f40, %f5, %f31;
	fma.rn.f32 	%f41, %f4, %f23, %f40;
	fma.rn.f32 	%f42, %f6, %f39, %f41;
	add.f32 	%f43, %f7, %f42;
	mul.f32 	%f44, %f9, %f31;
	fma.rn.f32 	%f45, %f8, %f23, %f44;
	fma.rn.f32 	%f46, %f10, %f39, %f45;
	add.f32 	%f47, %f11, %f46;
	mul.f32 	%f48, %f13, %f31;
	fma.rn.f32 	%f49, %f12, %f23, %f48;
	fma.rn.f32 	%f50, %f14, %f39, %f49;
	add.f32 	%f51, %f15, %f50;
	ld.global.f32 	%f52, [%rd9];
	ld.global.f32 	%f53, [%rd9+4];
	mul.f32 	%f54, %f53, %f47;
	fma.rn.f32 	%f55, %f52, %f43, %f54;
	ld.global.f32 	%f56, [%rd9+8];
	fma.rn.f32 	%f57, %f56, %f51, %f55;
	ld.global.f32 	%f58, [%rd9+12];
	add.f32 	%f59, %f58, %f57;
	add.s64 	%rd15, %rd10, %rd11;
	st.global.f32 	[%rd15], %f59;
	ld.global.f32 	%f60, [%rd9+16];
	ld.global.f32 	%f61, [%rd9+20];
	mul.f32 	%f62, %f47, %f61;
	fma.rn.f32 	%f63, %f43, %f60, %f62;
	ld.global.f32 	%f64, [%rd9+24];
	fma.rn.f32 	%f65, %f51, %f64, %f63;
	ld.global.f32 	%f66, [%rd9+28];
	add.f32 	%f67, %f66, %f65;
	st.global.f32 	[%rd15+4], %f67;
	ld.global.f32 	%f68, [%rd9+32];
	ld.global.f32 	%f69, [%rd9+36];
	mul.f32 	%f70, %f47, %f69;
	fma.rn.f32 	%f71, %f43, %f68, %f70;
	ld.global.f32 	%f72, [%rd9+40];
	fma.rn.f32 	%f73, %f51, %f72, %f71;
	ld.global.f32 	%f74, [%rd9+44];
	add.f32 	%f75, %f74, %f73;
	st.global.f32 	[%rd15+8], %f75;
$L__BB0_2:
	ret;

}
	// .globl	_Z23transformPoints_OFFLINEPfS_S_S_S_i
.visible .entry _Z23transformPoints_OFFLINEPfS_S_S_S_i(
	.param .u64 .ptr .align 1 _Z23transformPoints_OFFLINEPfS_S_S_S_i_param_0,
	.param .u64 .ptr .align 1 _Z23transformPoints_OFFLINEPfS_S_S_S_i_param_1,
	.param .u64 .ptr .align 1 _Z23transformPoints_OFFLINEPfS_S_S_S_i_param_2,
	.param .u64 .ptr .align 1 _Z23transformPoints_OFFLINEPfS_S_S_S_i_param_3,
	.param .u64 .ptr .align 1 _Z23transformPoints_OFFLINEPfS_S_S_S_i_param_4,
	.param .u32 _Z23transformPoints_OFFLINEPfS_S_S_S_i_param_5
)
{
	.local .align 4 .b8 	__local_depot1[28];
	.reg .b64 	%SP;
	.reg .b64 	%SPL;
	.reg .pred 	%p<46>;
	.reg .b32 	%r<125>;
	.reg .b32 	%f<348>;
	.reg .b64 	%rd<91>;
	.reg .b64 	%fd<7>;

	mov.u64 	%SPL, __local_depot1;
	ld.param.u64 	%rd25, [_Z23transformPoints_OFFLINEPfS_S_S_S_i_param_0];
	ld.param.u64 	%rd27, [_Z23transformPoints_OFFLINEPfS_S_S_S_i_param_2];
	ld.param.u64 	%rd28, [_Z23transformPoints_OFFLINEPfS_S_S_S_i_param_3];
	ld.param.u64 	%rd29, [_Z23transformPoints_OFFLINEPfS_S_S_S_i_param_4];
	ld.param.u32 	%r41, [_Z23transformPoints_OFFLINEPfS_S_S_S_i_param_5];
	cvta.to.global.u64 	%rd1, %rd29;
	add.u64 	%rd2, %SPL, 0;
	mov.u32 	%r42, %ctaid.x;
	mov.u32 	%r43, %ntid.x;
	mov.u32 	%r44, %tid.x;
	mad.lo.s32 	%r1, %r42, %r43, %r44;
	setp.ge.s32 	%p1, %r1, %r41;
	@%p1 bra 	$L__BB1_47;
	cvta.to.global.u64 	%rd32, %rd25;
	shl.b32 	%r45, %r1, 2;
	mul.wide.s32 	%rd33, %r45, 4;
	add.s64 	%rd34, %rd32, %rd33;
	ld.global.f32 	%f1, [%rd34];
	ld.global.f32 	%f2, [%rd34+4];
	ld.global.f32 	%f3, [%rd34+8];
	ld.global.f32 	%f4, [%rd34+12];
	ld.global.f32 	%f319, [%rd1+28];
	setp.geu.f32 	%p2, %f4, %f319;
	mov.b64 	%rd81, 0;
	@%p2 bra 	$L__BB1_3;
$L__BB1_2:
	shl.b64 	%rd49, %rd81, 2;
	add.s64 	%rd50, %rd1, %rd49;
	ld.global.f32 	%f328, [%rd50+-32];
	ld.global.f32 	%f329, [%rd50+-28];
	ld.global.f32 	%f330, [%rd50+-24];
	ld.global.f32 	%f331, [%rd50+-20];
	ld.global.f32 	%f332, [%rd50+-16];
	ld.global.f32 	%f333, [%rd50+-12];
	ld.global.f32 	%f334, [%rd50+-8];
	ld.global.f32 	%f335, [%rd50+-4];
	ld.global.f32 	%f323, [%rd50];
	ld.global.f32 	%f322, [%rd50+4];
	ld.global.f32 	%f321, [%rd50+8];
	ld.global.f32 	%f320, [%rd50+12];
	ld.global.f32 	%f324, [%rd50+16];
	ld.global.f32 	%f325, [%rd50+20];
	ld.global.f32 	%f326, [%rd50+24];
	mov.f32 	%f327, %f319;
	bra.uni 	$L__BB1_17;
$L__BB1_3:
	ld.global.f32 	%f319, [%rd1+60];
	setp.lt.f32 	%p3, %f4, %f319;
	mov.b64 	%rd81, 8;
	@%p3 bra 	$L__BB1_2;
	ld.global.f32 	%f319, [%rd1+92];
	setp.lt.f32 	%p4, %f4, %f319;
	mov.b64 	%rd81, 16;
	@%p4 bra 	$L__BB1_2;
	ld.global.f32 	%f319, [%rd1+124];
	setp.lt.f32 	%p5, %f4, %f319;
	mov.b64 	%rd81, 24;
	@%p5 bra 	$L__BB1_2;
	ld.global.f32 	%f319, [%rd1+156];
	setp.lt.f32 	%p6, %f4, %f319;
	mov.b64 	%rd81, 32;
	@%p6 bra 	$L__BB1_2;
	ld.global.f32 	%f319, [%rd1+188];
	setp.lt.f32 	%p7, %f4, %f319;
	mov.b64 	%rd81, 40;
	@%p7 bra 	$L__BB1_2;
	ld.global.f32 	%f319, [%rd1+220];
	setp.lt.f32 	%p8, %f4, %f319;
	mov.b64 	%rd81, 48;
	@%p8 bra 	$L__BB1_2;
	ld.global.f32 	%f319, [%rd1+252];
	setp.lt.f32 	%p9, %f4, %f319;
	mov.b64 	%rd81, 56;
	@%p9 bra 	$L__BB1_2;
	ld.global.f32 	%f319, [%rd1+284];
	setp.lt.f32 	%p10, %f4, %f319;
	mov.b64 	%rd81, 64;
	@%p10 bra 	$L__BB1_2;
	ld.global.f32 	%f319, [%rd1+316];
	setp.lt.f32 	%p11, %f4, %f319;
	mov.b64 	%rd81, 72;
	@%p11 bra 	$L__BB1_2;
	ld.global.f32 	%f319, [%rd1+348];
	setp.lt.f32 	%p12, %f4, %f319;
	mov.b64 	%rd81, 80;
	@%p12 bra 	$L__BB1_2;
	ld.global.f32 	%f319, [%rd1+380];
	setp.lt.f32 	%p13, %f4, %f319;
	mov.b64 	%rd81, 88;
	@%p13 bra 	$L__BB1_2;
	ld.global.f32 	%f319, [%rd1+412];
	setp.lt.f32 	%p14, %f4, %f319;
	mov.b64 	%rd81, 96;
	@%p14 bra 	$L__BB1_2;
	ld.global.f32 	%f319, [%rd1+444];
	setp.lt.f32 	%p15, %f4, %f319;
	mov.b64 	%rd81, 104;
	@%p15 bra 	$L__BB1_2;
	ld.global.f32 	%f319, [%rd1+476];
	setp.lt.f32 	%p16, %f4, %f319;
	mov.f32 	%f320, 0f00000000;
	mov.b64 	%rd81, 112;
	mov.f32 	%f321, %f320;
	mov.f32 	%f322, %f320;
	mov.f32 	%f323, %f320;
	mov.f32 	%f324, %f320;
	mov.f32 	%f325, %f320;
	mov.f32 	%f326, %f320;
	mov.f32 	%f327, %f320;
	mov.f32 	%f328, %f320;
	mov.f32 	%f329, %f320;
	mov.f32 	%f330, %f320;
	mov.f32 	%f331, %f320;
	mov.f32 	%f332, %f320;
	mov.f32 	%f333, %f320;
	mov.f32 	%f334, %f320;
	mov.f32 	%f335, %f320;
	@%p16 bra 	$L__BB1_2;
$L__BB1_17:
	sub.f32 	%f105, %f4, %f335;
	sub.f32 	%f106, %f327, %f335;
	div.rn.f32 	%f52, %f105, %f106;
	mul.f32 	%f107, %f332, %f332;
	fma.rn.f32 	%f108, %f331, %f331, %f107;
	fma.rn.f32 	%f109, %f333, %f333, %f108;
	fma.rn.f32 	%f110, %f334, %f334, %f109;
	sqrt.rn.f32 	%f111, %f110;
	div.rn.f32 	%f53, %f331, %f111;
	div.rn.f32 	%f54, %f332, %f111;
	div.rn.f32 	%f55, %f333, %f111;
	div.rn.f32 	%f56, %f334, %f111;
	mul.f32 	%f112, %f324, %f324;
	fma.rn.f32 	%f113, %f320, %f320, %f112;
	fma.rn.f32 	%f114, %f325, %f325, %f113;
	fma.rn.f32 	%f115, %f326, %f326, %f114;
	sqrt.rn.f32 	%f116, %f115;
	div.rn.f32 	%f336, %f320, %f116;
	div.rn.f32 	%f337, %f324, %f116;
	div.rn.f32 	%f338, %f325, %f116;
	div.rn.f32 	%f339, %f326, %f116;
	mul.f32 	%f117, %f54, %f337;
	fma.rn.f32 	%f118, %f53, %f336, %f117;
	fma.rn.f32 	%f119, %f55, %f338, %f118;
	fma.rn.f32 	%f340, %f56, %f339, %f119;
	setp.geu.f32 	%p17, %f340, 0f00000000;
	@%p17 bra 	$L__BB1_19;
	neg.f32 	%f336, %f336;
	neg.f32 	%f337, %f337;
	neg.f32 	%f338, %f338;
	neg.f32 	%f339, %f339;
	neg.f32 	%f340, %f340;
$L__BB1_19:
	abs.f32 	%f120, %f340;
	fma.rn.f32 	%f121, %f120, 0fBF000000, 0f3F000000;
	rsqrt.approx.ftz.f32 	%f122, %f121;
	mul.f32 	%f123, %f122, %f121;
	mul.f32 	%f124, %f122, 0fBF000000;
	fma.rn.f32 	%f125, %f123, %f124, 0f3F000000;
	fma.rn.f32 	%f126, %f123, %f125, %f123;
	setp.eq.f32 	%p18, %f120, 0f3F800000;
	selp.f32 	%f127, 0f00000000, %f126, %p18;
	setp.gt.f32 	%p19, %f120, 0f3F0F5C29;
	selp.f32 	%f128, %f127, %f120, %p19;
	copysign.f32 	%f129, %f340, %f128;
	mul.f32 	%f130, %f129, %f129;
	fma.rn.f32 	%f131, %f130, 0f3D10ECEF, 0f3C8B1ABB;
	fma.rn.f32 	%f132, %f131, %f130, 0f3CFC028C;
	fma.rn.f32 	%f133, %f132, %f130, 0f3D372139;
	fma.rn.f32 	%f134, %f133, %f130, 0f3D9993DB;
	fma.rn.f32 	%f135, %f134, %f130, 0f3E2AAAC6;
	mul.f32 	%f136, %f130, %f135;
	fma.rn.f32 	%f137, %f136, %f129, %f129;
	neg.f32 	%f138, %f137;
	selp.f32 	%f139, %f137, %f138, %p19;
	fma.rn.f32 	%f140, 0f3F6EE581, 0f3FD774EB, %f139;
	setp.gt.f32 	%p20, %f340, 0f3F0F5C29;
	selp.f32 	%f141, %f137, %f140, %p20;
	add.f32 	%f142, %f141, %f141;
	selp.f32 	%f72, %f142, %f141, %p19;
	mul.f32 	%f73, %f52, %f72;
	setp.leu.f32 	%p21, %f340, 0f3F7FDF3B;
	@%p21 bra 	$L__BB1_21;
	mov.f32 	%f207, 0f3F800000;
	sub.f32 	%f208, %f207, %f52;
	mul.f32 	%f209, %f52, %f336;
	mul.f32 	%f210, %f52, %f337;
	mul.f32 	%f211, %f52, %f338;
	mul.f32 	%f212, %f52, %f339;
	fma.rn.f32 	%f213, %f53, %f208, %f209;
	fma.rn.f32 	%f214, %f54, %f208, %f210;
	fma.rn.f32 	%f215, %f55, %f208, %f211;
	fma.rn.f32 	%f216, %f56, %f208, %f212;
	mul.f32 	%f217, %f214, %f214;
	fma.rn.f32 	%f218, %f213, %f213, %f217;
	fma.rn.f32 	%f219, %f215, %f215, %f218;
	fma.rn.f32 	%f220, %f216, %f216, %f219;
	sqrt.rn.f32 	%f221, %f220;
	div.rn.f32 	%f347, %f213, %f221;
	div.rn.f32 	%f346, %f214, %f221;
	div.rn.f32 	%f345, %f215, %f221;
	div.rn.f32 	%f344, %f216, %f221;
	bra.uni 	$L__BB1_46;
$L__BB1_21:
	mul.f32 	%f143, %f72, 0f3F22F983;
	cvt.rni.s32.f32 	%r116, %f143;
	cvt.rn.f32.s32 	%f144, %r116;
	fma.rn.f32 	%f145, %f144, 0fBFC90FDA, %f72;
	fma.rn.f32 	%f146, %f144, 0fB3A22168, %f145;
	fma.rn.f32 	%f341, %f144, 0fA7C234C5, %f146;
	abs.f32 	%f79, %f72;
	setp.ltu.f32 	%p22, %f79, 0f47CE4780;
	@%p22 bra 	$L__BB1_29;
	setp.neu.f32 	%p23, %f79, 0f7F800000;
	@%p23 bra 	$L__BB1_24;
	mov.f32 	%f149, 0f00000000;
	mul.rn.f32 	%f341, %f72, %f149;
	mov.b32 	%r116, 0;
	bra.uni 	$L__BB1_29;
$L__BB1_24:
	mov.b32 	%r3, %f72;
	mov.b64 	%rd84, 0;
	mov.b32 	%r113, 0;
	mov.u64 	%rd82, __cudart_i2opi_f;
	shl.b32 	%r48, %r3, 8;
	or.b32  	%r49, %r48, -2147483648;
	mov.u64 	%rd83, %rd2;
$L__BB1_25:
	.pragma "nounroll";
	ld.global.nc.u32 	%r47, [%rd82];
	mad.wide.u32 	%rd53, %r47, %r49, %rd84;
	shr.u64 	%rd84, %rd53, 32;
	st.local.u32 	[%rd83], %rd53;
	add.s32 	%r113, %r113, 1;
	add.s64 	%rd83, %rd83, 4;
	add.s64 	%rd82, %rd82, 4;
	setp.ne.s32 	%p24, %r113, 6;
	@%p24 bra 	$L__BB1_25;
	shr.u32 	%r50, %r3, 23;
	st.local.u32 	[%rd2+24], %rd84;
	and.b32  	%r6, %r50, 31;
	and.b32  	%r51, %r50, 224;
	add.s32 	%r52, %r51, -128;
	shr.u32 	%r53, %r52, 5;
	mul.wide.u32 	%rd54, %r53, 4;
	sub.s64 	%rd10, %rd2, %rd54;
	ld.local.u32 	%r114, [%rd10+24];
	ld.local.u32 	%r115, [%rd10+20];
	setp.eq.s32 	%p25, %r6, 0;
	@%p25 bra 	$L__BB1_28;
	shf.l.wrap.b32 	%r114, %r115, %r114, %r6;
	ld.local.u32 	%r54, [%rd10+16];
	shf.l.wrap.b32 	%r115, %r54, %r115, %r6;
$L__BB1_28:
	shr.u32 	%r55, %r114, 30;
	shf.l.wrap.b32 	%r56, %r115, %r114, 2;
	shl.b32 	%r57, %r115, 2;
	shr.u32 	%r58, %r56, 31;
	add.s32 	%r59, %r58, %r55;
	neg.s32 	%r60, %r59;
	setp.lt.s32 	%p26, %r3, 0;
	selp.b32 	%r116, %r60, %r59, %p26;
	xor.b32  	%r61, %r56, %r3;
	shr.s32 	%r62, %r56, 31;
	xor.b32  	%r63, %r62, %r56;
	xor.b32  	%r64, %r62, %r57;
	cvt.u64.u32 	%rd55, %r63;
	shl.b64 	%rd56, %rd55, 32;
	cvt.u64.u32 	%rd57, %r64;
	or.b64  	%rd58, %rd56, %rd57;
	cvt.rn.f64.s64 	%fd1, %rd58;
	mul.f64 	%fd2, %fd1, 0d3BF921FB54442D19;
	cvt.rn.f32.f64 	%f147, %fd2;
	neg.f32 	%f148, %f147;
	setp.lt.s32 	%p27, %r61, 0;
	selp.f32 	%f341, %f148, %f147, %p27;
$L__BB1_29:
	mul.rn.f32 	%f150, %f341, %f341;
	and.b32  	%r66, %r116, 1;
	setp.eq.b32 	%p28, %r66, 1;
	selp.f32 	%f151, 0f3F800000, %f341, %p28;
	fma.rn.f32 	%f152, %f150, %f151, 0f00000000;
	fma.rn.f32 	%f153, %f150, 0f37CBAC00, 0fBAB607ED;
	selp.f32 	%f154, %f153, 0fB94D4153, %p28;
	selp.f32 	%f155, 0f3D2AAABB, 0f3C0885E4, %p28;
	fma.rn.f32 	%f156, %f154, %f150, %f155;
	selp.f32 	%f157, 0fBEFFFFFF, 0fBE2AAAA8, %p28;
	fma.rn.f32 	%f158, %f156, %f150, %f157;
	fma.rn.f32 	%f159, %f158, %f152, %f151;
	and.b32  	%r67, %r116, 2;
	setp.eq.s32 	%p29, %r67, 0;
	mov.f32 	%f160, 0f00000000;
	sub.f32 	%f161, %f160, %f159;
	selp.f32 	%f83, %f159, %f161, %p29;
	mul.f32 	%f162, %f73, 0f3F22F983;
	cvt.rni.s32.f32 	%r120, %f162;
	cvt.rn.f32.s32 	%f163, %r120;
	fma.rn.f32 	%f164, %f163, 0fBFC90FDA, %f73;
	fma.rn.f32 	%f165, %f163, 0fB3A22168, %f164;
	fma.rn.f32 	%f342, %f163, 0fA7C234C5, %f165;
	abs.f32 	%f85, %f73;
	setp.ltu.f32 	%p30, %f85, 0f47CE4780;
	@%p30 bra 	$L__BB1_37;
	setp.neu.f32 	%p31, %f85, 0f7F800000;
	@%p31 bra 	$L__BB1_32;
	mov.f32 	%f168, 0f00000000;
	mul.rn.f32 	%f342, %f73, %f168;
	mov.b32 	%r120, 0;
	bra.uni 	$L__BB1_37;
$L__BB1_32:
	mov.b32 	%r16, %f73;
	mov.b64 	%rd87, 0;
	mov.b32 	%r117, 0;
	mov.u64 	%rd85, __cudart_i2opi_f;
	shl.b32 	%r70, %r16, 8;
	or.b32  	%r71, %r70, -2147483648;
	mov.u64 	%rd86, %rd2;
$L__BB1_33:
	.pragma "nounroll";
	ld.global.nc.u32 	%r69, [%rd85];
	mad.wide.u32 	%rd61, %r69, %r71, %rd87;
	shr.u64 	%rd87, %rd61, 32;
	st.local.u32 	[%rd86], %rd61;
	add.s32 	%r117, %r117, 1;
	add.s64 	%rd86, %rd86, 4;
	add.s64 	%rd85, %rd85, 4;
	setp.ne.s32 	%p32, %r117, 6;
	@%p32 bra 	$L__BB1_33;
	shr.u32 	%r72, %r16, 23;
	st.local.u32 	[%rd2+24], %rd87;
	and.b32  	%r19, %r72, 31;
	and.b32  	%r73, %r72, 224;
	add.s32 	%r74, %r73, -128;
	shr.u32 	%r75, %r74, 5;
	mul.wide.u32 	%rd62, %r75, 4;
	sub.s64 	%rd17, %rd2, %rd62;
	ld.local.u32 	%r118, [%rd17+24];
	ld.local.u32 	%r119, [%rd17+20];
	setp.eq.s32 	%p33, %r19, 0;
	@%p33 bra 	$L__BB1_36;
	shf.l.wrap.b32 	%r118, %r119, %r118, %r19;
	ld.local.u32 	%r76, [%rd17+16];
	shf.l.wrap.b32 	%r119, %r76, %r119, %r19;
$L__BB1_36:
	shr.u32 	%r77, %r118, 30;
	shf.l.wrap.b32 	%r78, %r119, %r118, 2;
	shl.b32 	%r79, %r119, 2;
	shr.u32 	%r80, %r78, 31;
	add.s32 	%r81, %r80, %r77;
	neg.s32 	%r82, %r81;
	setp.lt.s32 	%p34, %r16, 0;
	selp.b32 	%r120, %r82, %r81, %p34;
	xor.b32  	%r83, %r78, %r16;
	shr.s32 	%r84, %r78, 31;
	xor.b32  	%r85, %r84, %r78;
	xor.b32  	%r86, %r84, %r79;
	cvt.u64.u32 	%rd63, %r85;
	shl.b64 	%rd64, %rd63, 32;
	cvt.u64.u32 	%rd65, %r86;
	or.b64  	%rd66, %rd64, %rd65;
	cvt.rn.f64.s64 	%fd3, %rd66;
	mul.f64 	%fd4, %fd3, 0d3BF921FB54442D19;
	cvt.rn.f32.f64 	%f166, %fd4;
	neg.f32 	%f167, %f166;
	setp.lt.s32 	%p35, %r83, 0;
	selp.f32 	%f342, %f167, %f166, %p35;
$L__BB1_37:
	mul.rn.f32 	%f169, %f342, %f342;
	and.b32  	%r88, %r120, 1;
	setp.eq.b32 	%p36, %r88, 1;
	selp.f32 	%f170, 0f3F800000, %f342, %p36;
	fma.rn.f32 	%f171, %f169, %f170, 0f00000000;
	fma.rn.f32 	%f172, %f169, 0f37CBAC00, 0fBAB607ED;
	selp.f32 	%f173, %f172, 0fB94D4153, %p36;
	selp.f32 	%f174, 0f3D2AAABB, 0f3C0885E4, %p36;
	fma.rn.f32 	%f175, %f173, %f169, %f174;
	selp.f32 	%f176, 0fBEFFFFFF, 0fBE2AAAA8, %p36;
	fma.rn.f32 	%f177, %f175, %f169, %f176;
	fma.rn.f32 	%f178, %f177, %f171, %f170;
	and.b32  	%r89, %r120, 2;
	setp.eq.s32 	%p37, %r89, 0;
	mov.f32 	%f179, 0f00000000;
	sub.f32 	%f180, %f179, %f178;
	selp.f32 	%f89, %f178, %f180, %p37;
	sub.f32 	%f90, %f72, %f73;
	mul.f32 	%f181, %f90, 0f3F22F983;
	cvt.rni.s32.f32 	%r124, %f181;
	cvt.rn.f32.s32 	%f182, %r124;
	fma.rn.f32 	%f183, %f182, 0fBFC90FDA, %f90;
	fma.rn.f32 	%f184, %f182, 0fB3A22168, %f183;
	fma.rn.f32 	%f343, %f182, 0fA7C234C5, %f184;
	abs.f32 	%f92, %f90;
	setp.ltu.f32 	%p38, %f92, 0f47CE4780;
	@%p38 bra 	$L__BB1_45;
	setp.neu.f32 	%p39, %f92, 0f7F800000;
	@%p39 bra 	$L__BB1_40;
	mov.f32 	%f187, 0f00000000;
	mul.rn.f32 	%f343, %f90, %f187;
	mov.b32 	%r124, 0;
	bra.uni 	$L__BB1_45;
$L__BB1_40:
	mov.b32 	%r29, %f90;
	mov.b64 	%rd90, 0;
	mov.b32 	%r121, 0;
	mov.u64 	%rd88, __cudart_i2opi_f;
	shl.b32 	%r92, %r29, 8;
	or.b32  	%r93, %r92, -2147483648;
	mov.u64 	%rd89, %rd2;
$L__BB1_41:
	.pragma "nounroll";
	ld.global.nc.u32 	%r91, [%rd88];
	mad.wide.u32 	%rd69, %r91, %r93, %rd90;
	shr.u64 	%rd90, %rd69, 32;
	st.local.u32 	[%rd89], %rd69;
	add.s32 	%r121, %r121, 1;
	add.s64 	%rd89, %rd89, 4;
	add.s64 	%rd88, %rd88, 4;
	setp.ne.s32 	%p40, %r121, 6;
	@%p40 bra 	$L__BB1_41;
	shr.u32 	%r94, %r29, 23;
	st.local.u32 	[%rd2+24], %rd90;
	and.b32  	%r32, %r94, 31;
	and.b32  	%r95, %r94, 224;
	add.s32 	%r96, %r95, -128;
	shr.u32 	%r97, %r96, 5;
	mul.wide.u32 	%rd70, %r97, 4;
	sub.s64 	%rd24, %rd2, %rd70;
	ld.local.u32 	%r122, [%rd24+24];
	ld.local.u32 	%r123, [%rd24+20];
	setp.eq.s32 	%p41, %r32, 0;
	@%p41 bra 	$L__BB1_44;
	shf.l.wrap.b32 	%r122, %r123, %r122, %r32;
	ld.local.u32 	%r98, [%rd24+16];
	shf.l.wrap.b32 	%r123, %r98, %r123, %r32;
$L__BB1_44:
	shr.u32 	%r99, %r122, 30;
	shf.l.wrap.b32 	%r100, %r123, %r122, 2;
	shl.b32 	%r101, %r123, 2;
	shr.u32 	%r102, %r100, 31;
	add.s32 	%r103, %r102, %r99;
	neg.s32 	%r104, %r103;
	setp.lt.s32 	%p42, %r29, 0;
	selp.b32 	%r124, %r104, %r103, %p42;
	xor.b32  	%r105, %r100, %r29;
	shr.s32 	%r106, %r100, 31;
	xor.b32  	%r107, %r106, %r100;
	xor.b32  	%r108, %r106, %r101;
	cvt.u64.u32 	%rd71, %r107;
	shl.b64 	%rd72, %rd71, 32;
	cvt.u64.u32 	%rd73, %r108;
	or.b64  	%rd74, %rd72, %rd73;
	cvt.rn.f64.s64 	%fd5, %rd74;
	mul.f64 	%fd6, %fd5, 0d3BF921FB54442D19;
	cvt.rn.f32.f64 	%f185, %fd6;
	neg.f32 	%f186, %f185;
	setp.lt.s32 	%p43, %r105, 0;
	selp.f32 	%f343, %f186, %f185, %p43;
$L__BB1_45:
	mul.rn.f32 	%f188, %f343, %f343;
	and.b32  	%r110, %r124, 1;
	setp.eq.b32 	%p44, %r110, 1;
	selp.f32 	%f189, 0f3F800000, %f343, %p44;
	fma.rn.f32 	%f190, %f188, %f189, 0f00000000;
	fma.rn.f32 	%f191, %f188, 0f37CBAC00, 0fBAB607ED;
	selp.f32 	%f192, %f191, 0fB94D4153, %p44;
	selp.f32 	%f193, 0f3D2AAABB, 0f3C0885E4, %p44;
	fma.rn.f32 	%f194, %f192, %f188, %f193;
	selp.f32 	%f195, 0fBEFFFFFF, 0fBE2AAAA8, %p44;
	fma.rn.f32 	%f196, %f194, %f188, %f195;
	fma.rn.f32 	%f197, %f196, %f190, %f189;
	and.b32  	%r111, %r124, 2;
	setp.eq.s32 	%p45, %r111, 0;
	mov.f32 	%f198, 0f00000000;
	sub.f32 	%f199, %f198, %f197;
	selp.f32 	%f200, %f197, %f199, %p45;
	div.rn.f32 	%f201, %f200, %f83;
	mul.f32 	%f202, %f53, %f201;
	mul.f32 	%f203, %f54, %f201;
	mul.f32 	%f204, %f55, %f201;
	mul.f32 	%f205, %f56, %f201;
	div.rn.f32 	%f206, %f89, %f83;
	fma.rn.f32 	%f347, %f336, %f206, %f202;
	fma.rn.f32 	%f346, %f337, %f206, %f203;
	fma.rn.f32 	%f345, %f338, %f206, %f204;
	fma.rn.f32 	%f344, %f339, %f206, %f205;
$L__BB1_46:
	ld.param.u64 	%rd80, [_Z23transformPoints_OFFLINEPfS_S_S_S_i_param_1];
	cvta.to.global.u64 	%rd75, %rd28;
	cvta.to.global.u64 	%rd76, %rd27;
	mul.f32 	%f222, %f345, %f345;
	fma.rn.f32 	%f223, %f344, %f344, %f222;
	add.f32 	%f224, %f223, %f223;
	mov.f32 	%f225, 0f3F800000;
	sub.f32 	%f226, %f225, %f224;
	mul.f32 	%f227, %f345, %f346;
	mul.f32 	%f228, %f344, %f347;
	sub.f32 	%f229, %f227, %f228;
	add.f32 	%f230, %f229, %f229;
	mul.f32 	%f231, %f344, %f346;
	mul.f32 	%f232, %f345, %f347;
	add.f32 	%f233, %f231, %f232;
	add.f32 	%f234, %f233, %f233;
	add.f32 	%f235, %f227, %f228;
	add.f32 	%f236, %f235, %f235;
	mul.f32 	%f237, %f346, %f346;
	fma.rn.f32 	%f238, %f344, %f344, %f237;
	add.f32 	%f239, %f238, %f238;
	sub.f32 	%f240, %f225, %f239;
	mul.f32 	%f241, %f344, %f345;
	mul.f32 	%f242, %f346, %f347;
	sub.f32 	%f243, %f241, %f242;
	add.f32 	%f244, %f243, %f243;
	sub.f32 	%f245, %f231, %f232;
	add.f32 	%f246, %f245, %f245;
	add.f32 	%f247, %f241, %f242;
	add.f32 	%f248, %f247, %f247;
	fma.rn.f32 	%f249, %f345, %f345, %f237;
	add.f32 	%f250, %f249, %f249;
	sub.f32 	%f251, %f225, %f250;
	sub.f32 	%f252, %f225, %f52;
	mul.f32 	%f253, %f328, %f252;
	fma.rn.f32 	%f254, %f323, %f52, %f253;
	mul.f32 	%f255, %f329, %f252;
	fma.rn.f32 	%f256, %f322, %f52, %f255;
	mul.f32 	%f257, %f330, %f252;
	fma.rn.f32 	%f258, %f321, %f52, %f257;
	ld.global.f32 	%f259, [%rd76];
	ld.global.f32 	%f260, [%rd76+4];
	mul.f32 	%f261, %f2, %f260;
	fma.rn.f32 	%f262, %f1, %f259, %f261;
	ld.global.f32 	%f263, [%rd76+8];
	fma.rn.f32 	%f264, %f3, %f263, %f262;
	ld.global.f32 	%f265, [%rd76+12];
	add.f32 	%f266, %f265, %f264;
	ld.global.f32 	%f267, [%rd76+16];
	ld.global.f32 	%f268, [%rd76+20];
	mul.f32 	%f269, %f2, %f268;
	fma.rn.f32 	%f270, %f1, %f267, %f269;
	ld.global.f32 	%f271, [%rd76+24];
	fma.rn.f32 	%f272, %f3, %f271, %f270;
	ld.global.f32 	%f273, [%rd76+28];
	add.f32 	%f274, %f273, %f272;
	ld.global.f32 	%f275, [%rd76+32];
	ld.global.f32 	%f276, [%rd76+36];
	mul.f32 	%f277, %f2, %f276;
	fma.rn.f32 	%f278, %f1, %f275, %f277;
	ld.global.f32 	%f279, [%rd76+40];
	fma.rn.f32 	%f280, %f3, %f279, %f278;
	ld.global.f32 	%f281, [%rd76+44];
	add.f32 	%f282, %f281, %f280;
	mul.f32 	%f283, %f230, %f274;
	fma.rn.f32 	%f284, %f226, %f266, %f283;
	fma.rn.f32 	%f285, %f234, %f282, %f284;
	add.f32 	%f286, %f254, %f285;
	mul.f32 	%f287, %f240, %f274;
	fma.rn.f32 	%f288, %f236, %f266, %f287;
	fma.rn.f32 	%f289, %f244, %f282, %f288;
	add.f32 	%f290, %f256, %f289;
	mul.f32 	%f291, %f248, %f274;
	fma.rn.f32 	%f292, %f246, %f266, %f291;
	fma.rn.f32 	%f293, %f251, %f282, %f292;
	add.f32 	%f294, %f258, %f293;
	ld.global.f32 	%f295, [%rd75];
	ld.global.f32 	%f296, [%rd75+4];
	mul.f32 	%f297, %f296, %f290;
	fma.rn.f32 	%f298, %f295, %f286, %f297;
	ld.global.f32 	%f299, [%rd75+8];
	fma.rn.f32 	%f300, %f299, %f294, %f298;
	ld.global.f32 	%f301, [%rd75+12];
	add.f32 	%f302, %f301, %f300;
	mul.lo.s32 	%r112, %r1, 3;
	cvta.to.global.u64 	%rd77, %rd80;
	mul.wide.s32 	%rd78, %r112, 4;
	add.s64 	%rd79, %rd77, %rd78;
	st.global.f32 	[%rd79], %f302;
	ld.global.f32 	%f303, [%rd75+16];
	ld.global.f32 	%f304, [%rd75+20];
	mul.f32 	%f305, %f290, %f304;
	fma.rn.f32 	%f306, %f286, %f303, %f305;
	ld.global.f32 	%f307, [%rd75+24];
	fma.rn.f32 	%f308, %f294, %f307, %f306;
	ld.global.f32 	%f309, [%rd75+28];
	add.f32 	%f310, %f309, %f308;
	st.global.f32 	[%rd79+4], %f310;
	ld.global.f32 	%f311, [%rd75+32];
	ld.global.f32 	%f312, [%rd75+36];
	mul.f32 	%f313, %f290, %f312;
	fma.rn.f32 	%f314, %f286, %f311, %f313;
	ld.global.f32 	%f315, [%rd75+40];
	fma.rn.f32 	%f316, %f294, %f315, %f314;
	ld.global.f32 	%f317, [%rd75+44];
	add.f32 	%f318, %f317, %f316;
	st.global.f32 	[%rd79+8], %f318;
$L__BB1_47:
	ret;

}


// ===== COMPILED SASS (sm_100) =====

	.target	sm_100

	.elftype	@"ET_EXEC"


//--------------------- .note.nv.tkinfo           --------------------------
	.section	.note.nv.tkinfo,"",@"SHT_NOTE"
	.sectionflags	@"SHF_NOTE_NV_TKINFO"
	.tkinfo
        /*0018*/ 	.word	0x00000002
        /*0030*/ 	.string	""
        /*0030*/ 	.string	"ptxas"
        /*0030*/ 	.string	"Cuda compilation tools, release 13.0, V13.0.88"
        /*0030*/ 	.string	"Build cuda_13.0.r13.0/compiler.36424714_0"
        /*0030*/ 	.string	"-arch sm_100 -m 64 "



//--------------------- .note.nv.cuinfo           --------------------------
	.section	.note.nv.cuinfo,"",@"SHT_NOTE"
	.sectionflags	@"SHF_NOTE_NV_CUINFO"
        /*0018*/ 	.short	0x0002
        /*001a*/ 	.short	0x0064
        /*001c*/ 	.short	0x0082
	.zero		2


//--------------------- .nv.info                  --------------------------
	.section	.nv.info,"",@"SHT_CUDA_INFO"
	.align	4


	//----- nvinfo : EIATTR_REGCOUNT
	.align		4
        /*0000*/ 	.byte	0x04, 0x2f
        /*0002*/ 	.short	(.L_2 - .L_1)
	.align		4
.L_1:
        /*0004*/ 	.word	index@(_Z15transformPointsPfS_S_S_S_ii)
        /*0008*/ 	.word	0x00000020


	//----- nvinfo : EIATTR_FRAME_SIZE
	.align		4
.L_2:
        /*000c*/ 	.byte	0x04, 0x11
        /*000e*/ 	.short	(.L_4 - .L_3)
	.align		4
.L_3:
        /*0010*/ 	.word	index@(_Z15transformPointsPfS_S_S_S_ii)
        /*0014*/ 	.word	0x00000000


	//----- nvinfo : EIATTR_REGCOUNT
	.align		4
.L_4:
        /*0018*/ 	.byte	0x04, 0x2f
        /*001a*/ 	.short	(.L_6 - .L_5)
	.align		4
.L_5:
        /*001c*/ 	.word	index@(_Z23transformPoints_OFFLINEPfS_S_S_S_i)
        /*0020*/ 	.word	0x00000027


	//----- nvinfo : EIATTR_FRAME_SIZE
	.align		4
.L_6:
        /*0024*/ 	.byte	0x04, 0x11
        /*0026*/ 	.short	(.L_8 - .L_7)
	.align		4
.L_7:
        /*0028*/ 	.word	index@($__internal_1_$__cuda_sm3x_div_rn_noftz_f32_slowpath)
        /*002c*/ 	.word	0x00000020


	//----- nvinfo : EIATTR_FRAME_SIZE
	.align		4
.L_8:
        /*0030*/ 	.byte	0x04, 0x11
        /*0032*/ 	.short	(.L_10 - .L_9)
	.align		4
.L_9:
        /*0034*/ 	.word	index@($__internal_0_$__cuda_sm20_sqrt_rn_f32_slowpath)
        /*0038*/ 	.word	0x00000020


	//----- nvinfo : EIATTR_FRAME_SIZE
	.align		4
.L_10:
        /*003c*/ 	.byte	0x04, 0x11
        /*003e*/ 	.short	(.L_12 - .L_11)
	.align		4
.L_11:
        /*0040*/ 	.word	index@(_Z23transformPoints_OFFLINEPfS_S_S_S_i)
        /*0044*/ 	.word	0x00000020


	//----- nvinfo : EIATTR_MIN_STACK_SIZE
	.align		4
.L_12:
        /*0048*/ 	.byte	0x04, 0x12
        /*004a*/ 	.short	(.L_14 - .L_13)
	.align		4
.L_13:
        /*004c*/ 	.word	index@(_Z23transformPoints_OFFLINEPfS_S_S_S_i)
        /*0050*/ 	.word	0x00000020


	//----- nvinfo : EIATTR_MIN_STACK_SIZE
	.align		4
.L_14:
        /*0054*/ 	.byte	0x04, 0x12
        /*0056*/ 	.short	(.L_16 - .L_15)
	.align		4
.L_15:
        /*0058*/ 	.word	index@(_Z15transformPointsPfS_S_S_S_ii)
        /*005c*/ 	.word	0x00000000
.L_16:


//--------------------- .nv.compat                --------------------------
	.section	.nv.compat,"",@"SHT_CUDA_COMPAT_INFO"
	.align	4
        /*0000*/ 	.byte	0x02, 0x09, 0x00, 0x00, 0x02, 0x02, 0x01, 0x00, 0x02, 0x05, 0x05, 0x00, 0x03, 0x07, 0x01, 0x01
        /*0010*/ 	.byte	0x02, 0x03, 0x00, 0x00, 0x02, 0x06, 0x01, 0x00, 0x04, 0x0b, 0x08, 0x00, 0x01, 0x00, 0x00, 0x00
        /*0020*/ 	.byte	0x00, 0x00, 0x00, 0x00


//--------------------- .nv.info._Z23transformPoints_OFFLINEPfS_S_S_S_i --------------------------
	.section	.nv.info._Z23transformPoints_OFFLINEPfS_S_S_S_i,"",@"SHT_CUDA_INFO"
	.sectionflags	@""
	.align	4


	//----- nvinfo : EIATTR_CUDA_API_VERSION
	.align		4
        /*0000*/ 	.byte	0x04, 0x37
        /*0002*/ 	.short	(.L_18 - .L_17)
.L_17:
        /*0004*/ 	.word	0x00000082


	//----- nvinfo : EIATTR_KPARAM_INFO
	.align		4
.L_18:
        /*0008*/ 	.byte	0x04, 0x17
        /*000a*/ 	.short	(.L_20 - .L_19)
.L_19:
        /*000c*/ 	.word	0x00000000
        /*0010*/ 	.short	0x0005
        /*0012*/ 	.short	0x0028
        /*0014*/ 	.byte	0x00, 0xf0, 0x11, 0x00


	//----- nvinfo : EIATTR_KPARAM_INFO
	.align		4
.L_20:
        /*0018*/ 	.byte	0x04, 0x17
        /*001a*/ 	.short	(.L_22 - .L_21)
.L_21:
        /*001c*/ 	.word	0x00000000
        /*0020*/ 	.short	0x0004
        /*0022*/ 	.short	0x0020
        /*0024*/ 	.byte	0x00, 0xf5, 0x21, 0x00


	//----- nvinfo : EIATTR_KPARAM_INFO
	.align		4
.L_22:
        /*0028*/ 	.byte	0x04, 0x17
        /*002a*/ 	.short	(.L_24 - .L_23)
.L_23:
        /*002c*/ 	.word	0x00000000
        /*0030*/ 	.short	0x0003
        /*0032*/ 	.short	0x0018
        /*0034*/ 	.byte	0x00, 0xf5, 0x21, 0x00


	//----- nvinfo : EIATTR_KPARAM_INFO
	.align		4
.L_24:
        /*0038*/ 	.byte	0x04, 0x17
        /*003a*/ 	.short	(.L_26 - .L_25)
.L_25:
        /*003c*/ 	.word	0x00000000
        /*0040*/ 	.short	0x0002
        /*0042*/ 	.short	0x0010
        /*0044*/ 	.byte	0x00, 0xf5, 0x21, 0x00


	//----- nvinfo : EIATTR_KPARAM_INFO
	.align		4
.L_26:
        /*0048*/ 	.byte	0x04, 0x17
        /*004a*/ 	.short	(.L_28 - .L_27)
.L_27:
        /*004c*/ 	.word	0x00000000
        /*0050*/ 	.short	0x0001
        /*0052*/ 	.short	0x0008
        /*0054*/ 	.byte	0x00, 0xf5, 0x21, 0x00


	//----- nvinfo : EIATTR_KPARAM_INFO
	.align		4
.L_28:
        /*0058*/ 	.byte	0x04, 0x17
        /*005a*/ 	.short	(.L_30 - .L_29)
.L_29:
        /*005c*/ 	.word	0x00000000
        /*0060*/ 	.short	0x0000
        /*0062*/ 	.short	0x0000
        /*0064*/ 	.byte	0x00, 0xf5, 0x21, 0x00


	//----- nvinfo : EIATTR_SPARSE_MMA_MASK
	.align		4
.L_30:
        /*0068*/ 	.byte	0x03, 0x50
        /*006a*/ 	.short	0x0000


	//----- nvinfo : EIATTR_MAXREG_COUNT
	.align		4
        /*006c*/ 	.byte	0x03, 0x1b
        /*006e*/ 	.short	0x00ff


	//----- nvinfo : EIATTR_MERCURY_ISA_VERSION
	.align		4
        /*0070*/ 	.byte	0x03, 0x5f
        /*0072*/ 	.short	0x0101


	//----- nvinfo : EIATTR_VRC_CTA_INIT_COUNT
	.align		4
        /*0074*/ 	.byte	0x02, 0x4a
	.zero		1
	.zero		1


	//----- nvinfo : EIATTR_EXIT_INSTR_OFFSETS
	.align		4
        /*0078*/ 	.byte	0x04, 0x1c
        /*007a*/ 	.short	(.L_32 - .L_31)


	//   ....[0]....
.L_31:
        /*007c*/ 	.word	0x00000080


	//   ....[1]....
        /*0080*/ 	.word	0x000030f0


	//----- nvinfo : EIATTR_CRS_STACK_SIZE
	.align		4
.L_32:
        /*0084*/ 	.byte	0x04, 0x1e
        /*0086*/ 	.short	(.L_34 - .L_33)
.L_33:
        /*0088*/ 	.word	0x00000000


	//----- nvinfo : EIATTR_CBANK_PARAM_SIZE
	.align		4
.L_34:
        /*008c*/ 	.byte	0x03, 0x19
        /*008e*/ 	.short	0x002c


	//----- nvinfo : EIATTR_PARAM_CBANK
	.align		4
        /*0090*/ 	.byte	0x04, 0x0a
        /*0092*/ 	.short	(.L_36 - .L_35)
	.align		4
.L_35:
        /*0094*/ 	.word	index@(.nv.constant0._Z23transformPoints_OFFLINEPfS_S_S_S_i)
        /*0098*/ 	.short	0x0380
        /*009a*/ 	.short	0x002c


	//----- nvinfo : EIATTR_SW_WAR
	.align		4
.L_36:
        /*009c*/ 	.byte	0x04, 0x36
        /*009e*/ 	.short	(.L_38 - .L_37)
.L_37:
        /*00a0*/ 	.word	0x00000008
.L_38:


//--------------------- .nv.info._Z15transformPointsPfS_S_S_S_ii --------------------------
	.section	.nv.info._Z15transformPointsPfS_S_S_S_ii,"",@"SHT_CUDA_INFO"
	.sectionflags	@""
	.align	4


	//----- nvinfo : EIATTR_CUDA_API_VERSION
	.align		4
        /*0000*/ 	.byte	0x04, 0x37
        /*0002*/ 	.short	(.L_40 - .L_39)
.L_39:
        /*0004*/ 	.word	0x00000082


	//----- nvinfo : EIATTR_KPARAM_INFO
	.align		4
.L_40:
        /*0008*/ 	.byte	0x04, 0x17
        /*000a*/ 	.short	(.L_42 - .L_41)
.L_41:
        /*000c*/ 	.word	0x00000000
        /*0010*/ 	.short	0x0006
        /*0012*/ 	.short	0x002c
        /*0014*/ 	.byte	0x00, 0xf0, 0x11, 0x00


	//----- nvinfo : EIATTR_KPARAM_INFO
	.align		4
.L_42:
        /*0018*/ 	.byte	0x04, 0x17
        /*001a*/ 	.short	(.L_44 - .L_43)
.L_43:
        /*001c*/ 	.word	0x00000000
        /*0020*/ 	.short	0x0005
        /*0022*/ 	.short	0x0028
        /*0024*/ 	.byte	0x00, 0xf0, 0x11, 0x00


	//----- nvinfo : EIATTR_KPARAM_INFO
	.align		4
.L_44:
        /*0028*/ 	.byte	0x04, 0x17
        /*002a*/ 	.short	(.L_46 - .L_45)
.L_45:
        /*002c*/ 	.word	0x00000000
        /*0030*/ 	.short	0x0004
        /*0032*/ 	.short	0x0020
        /*0034*/ 	.byte	0x00, 0xf5, 0x21, 0x00


	//----- nvinfo : EIATTR_KPARAM_INFO
	.align		4
.L_46:
        /*0038*/ 	.byte	0x04, 0x17
        /*003a*/ 	.short	(.L_48 - .L_47)
.L_47:
        /*003c*/ 	.word	0x00000000
        /*0040*/ 	.short	0x0003
        /*0042*/ 	.short	0x0018
        /*0044*/ 	.byte	0x00, 0xf5, 0x21, 0x00


	//----- nvinfo : EIATTR_KPARAM_INFO
	.align		4
.L_48:
        /*0048*/ 	.byte	0x04, 0x17
        /*004a*/ 	.short	(.L_50 - .L_49)
.L_49:
        /*004c*/ 	.word	0x00000000
        /*0050*/ 	.short	0x0002
        /*0052*/ 	.short	0x0010
        /*0054*/ 	.byte	0x00, 0xf5, 0x21, 0x00


	//----- nvinfo : EIATTR_KPARAM_INFO
	.align		4
.L_50:
        /*0058*/ 	.byte	0x04, 0x17
        /*005a*/ 	.short	(.L_52 - .L_51)
.L_51:
        /*005c*/ 	.word	0x00000000
        /*0060*/ 	.short	0x0001
        /*0062*/ 	.short	0x0008
        /*0064*/ 	.byte	0x00, 0xf5, 0x21, 0x00


	//----- nvinfo : EIATTR_KPARAM_INFO
	.align		4
.L_52:
        /*0068*/ 	.byte	0x04, 0x17
        /*006a*/ 	.short	(.L_54 - .L_53)
.L_53:
        /*006c*/ 	.word	0x00000000
        /*0070*/ 	.short	0x0000
        /*0072*/ 	.short	0x0000
        /*0074*/ 	.byte	0x00, 0xf5, 0x21, 0x00


	//----- nvinfo : EIATTR_SPARSE_MMA_MASK
	.align		4
.L_54:
        /*0078*/ 	.byte	0x03, 0x50
        /*007a*/ 	.short	0x0000


	//----- nvinfo : EIATTR_MAXREG_COUNT
	.align		4
        /*007c*/ 	.byte	0x03, 0x1b
        /*007e*/ 	.short	0x00ff


	//----- nvinfo : EIATTR_MERCURY_ISA_VERSION
	.align		4
        /*0080*/ 	.byte	0x03, 0x5f
        /*0082*/ 	.short	0x0101


	//----- nvinfo : EIATTR_VRC_CTA_INIT_COUNT
	.align		4
        /*0084*/ 	.byte	0x02, 0x4a
	.zero		1
	.zero		1


	//----- nvinfo : EIATTR_EXIT_INSTR_OFFSETS
	.align		4
        /*0088*/ 	.byte	0x04, 0x1c
        /*008a*/ 	.short	(.L_56 - .L_55)


	//   ....[0]....
.L_55:
        /*008c*/ 	.word	0x00000070


	//   ....[1]....
        /*0090*/ 	.word	0x00000640


	//----- nvinfo : EIATTR_CBANK_PARAM_SIZE
	.align		4
.L_56:
        /*0094*/ 	.byte	0x03, 0x19
        /*0096*/ 	.short	0x0030


	//----- nvinfo : EIATTR_PARAM_CBANK
	.align		4
        /*0098*/ 	.byte	0x04, 0x0a
        /*009a*/ 	.short	(.L_58 - .L_57)
	.align		4
.L_57:
        /*009c*/ 	.word	index@(.nv.constant0._Z15transformPointsPfS_S_S_S_ii)
        /*00a0*/ 	.short	0x0380
        /*00a2*/ 	.short	0x0030


	//----- nvinfo : EIATTR_SW_WAR
	.align		4
.L_58:
        /*00a4*/ 	.byte	0x04, 0x36
        /*00a6*/ 	.short	(.L_60 - .L_59)
.L_59:
        /*00a8*/ 	.word	0x00000008
.L_60:


//--------------------- .nv.callgraph             --------------------------
	.section	.nv.callgraph,"",@"SHT_CUDA_CALLGRAPH"
	.align	4
	.sectionentsize	8
	.align		4
        /*0000*/ 	.word	0x00000000
	.align		4
        /*0004*/ 	.word	0xffffffff
	.align		4
        /*0008*/ 	.word	0x00000000
	.align		4
        /*000c*/ 	.word	0xfffffffe
	.align		4
        /*0010*/ 	.word	0x00000000
	.align		4
        /*0014*/ 	.word	0xfffffffd
	.align		4
        /*0018*/ 	.word	0x00000000
	.align		4
        /*001c*/ 	.word	0xfffffffc


//--------------------- .nv.constant4             --------------------------
	.section	.nv.constant4,"a",@progbits
	.align	8
	.align		8
.nv.constant4:
        /*0000*/ 	.dword	__cudart_i2opi_f


//--------------------- .text._Z23transformPoints_OFFLINEPfS_S_S_S_i --------------------------
	.section	.text._Z23transformPoints_OFFLINEPfS_S_S_S_i,"ax",@progbits
	.align	128
        .global         _Z23transformPoints_OFFLINEPfS_S_S_S_i
        .type           _Z23transformPoints_OFFLINEPfS_S_S_S_i,@function
        .size           _Z23transformPoints_OFFLINEPfS_S_S_S_i,(.L_x_70 - _Z23transformPoints_OFFLINEPfS_S_S_S_i)
        .other          _Z23transformPoints_OFFLINEPfS_S_S_S_i,@"STO_CUDA_ENTRY STV_DEFAULT"
_Z23transformPoints_OFFLINEPfS_S_S_S_i:
.text._Z23transformPoints_OFFLINEPfS_S_S_S_i:
[----:B------:R-:W0:Y:S01]  /*0000*/  LDC R1, c[0x0][0x37c] ;  /* 0x0000df00ff017b82 */ /* 0x000e220000000800 */
[----:B------:R-:W1:Y:S07]  /*0010*/  S2R R0, SR_TID.X ;  /* 0x0000000000007919 */ /* 0x000e6e0000002100 */
[----:B------:R-:W1:Y:S01]  /*0020*/  S2UR UR4, SR_CTAID.X ;  /* 0x00000000000479c3 */ /* 0x000e620000002500 */
[----:B------:R-:W2:Y:S01]  /*0030*/  LDCU UR5, c[0x0][0x3a8] ;  /* 0x00007500ff0577ac */ /* 0x000ea20008000800 */
[----:B0-----:R-:W-:-:S06]  /*0040*/  IADD3 R1, PT, PT, R1, -0x20, RZ ;  /* 0xffffffe001017810 */ /* 0x001fcc0007ffe0ff */
[----:B------:R-:W1:Y:S02]  /*0050*/  LDC R3, c[0x0][0x360] ;  /* 0x0000d800ff037b82 */ /* 0x000e640000000800 */
[----:B-1----:R-:W-:-:S05]  /*0060*/  IMAD R3, R3, UR4, R0 ;  /* 0x0000000403037c24 */ /* 0x002fca000f8e0200 */
[----:B--2---:R-:W-:-:S13]  /*0070*/  ISETP.GE.AND P0, PT, R3, UR5, PT ;  /* 0x0000000503007c0c */ /* 0x004fda000bf06270 */
[----:B------:R-:W-:Y:S05]  /*0080*/  @P0 EXIT ;  /* 0x000000000000094d */ /* 0x000fea0003800000 */
[----:B------:R-:W0:Y:S01]  /*0090*/  LDC.64 R8, c[0x0][0x380] ;  /* 0x0000e000ff087b82 */ /* 0x000e220000000a00 */
[----:B------:R-:W1:Y:S01]  /*00a0*/  LDCU.64 UR6, c[0x0][0x358] ;  /* 0x00006b00ff0677ac */ /* 0x000e620008000a00 */
[----:B------:R-:W-:-:S06]  /*00b0*/  SHF.L.U32 R5, R3, 0x2, RZ ;  /* 0x0000000203057819 */ /* 0x000fcc00000006ff */
[----:B------:R-:W2:Y:S01]  /*00c0*/  LDC.64 R20, c[0x0][0x3a0] ;  /* 0x0000e800ff147b82 */ /* 0x000ea20000000a00 */
[----:B0-----:R-:W-:-:S05]  /*00d0*/  IMAD.WIDE R8, R5, 0x4, R8 ;  /* 0x0000000405087825 */ /* 0x001fca00078e0208 */
[----:B-1----:R-:W3:Y:S04]  /*00e0*/  LDG.E R35, desc[UR6][R8.64+0xc] ;  /* 0x00000c0608237981 */ /* 0x002ee8000c1e1900 */
[----:B--2---:R-:W3:Y:S04]  /*00f0*/  LDG.E R2, desc[UR6][R20.64+0x1c] ;  /* 0x00001c0614027981 */ /* 0x004ee8000c1e1900 */
[----:B------:R0:W5:Y:S04]  /*0100*/  LDG.E R5, desc[UR6][R8.64] ;  /* 0x0000000608057981 */ /* 0x000168000c1e1900 */
[----:B------:R0:W5:Y:S04]  /*0110*/  LDG.E R6, desc[UR6][R8.64+0x4] ;  /* 0x0000040608067981 */ /* 0x000168000c1e1900 */
[----:B------:R0:W5:Y:S01]  /*0120*/  LDG.E R7, desc[UR6][R8.64+0x8] ;  /* 0x0000080608077981 */ /* 0x000162000c1e1900 */
[----:B------:R-:W-:Y:S04]  /*0130*/  BSSY.RECONVERGENT B1, `(.L_x_0) ;  /* 0x0000060000017945 */ /* 0x000fe80003800200 */
[----:B------:R-:W-:Y:S01]  /*0140*/  BSSY.RELIABLE B0, `(.L_x_1) ;  /* 0x000004c000007945 */ /* 0x000fe20003800100 */
[----:B------:R-:W-:Y:S01]  /*0150*/  HFMA2 R0, -RZ, RZ, 0, 0 ;  /* 0x00000000ff007431 */ /* 0x000fe200000001ff */
[----:B------:R-:W-:-:S02]  /*0160*/  MOV R15, RZ ;  /* 0x000000ff000f7202 */ /* 0x000fc40000000f00 */
[----:B---3--:R-:W-:-:S13]  /*0170*/  FSETP.GEU.AND P0, PT, R35, R2, PT ;  /* 0x000000022300720b */ /* 0x008fda0003f0e000 */
[----:B0-----:R-:W-:Y:S05]  /*0180*/  @!P0 BRA `(.L_x_2) ;  /* 0x00000004001c8947 */ /* 0x001fea0003800000 */
[----:B------:R-:W2:Y:S01]  /*0190*/  LDG.E R2, desc[UR6][R20.64+0x3c] ;  /* 0x00003c0614027981 */ /* 0x000ea2000c1e1900 */
[----:B------:R-:W-:Y:S02]  /*01a0*/  MOV R0, 0x8 ;  /* 0x0000000800007802 */ /* 0x000fe40000000f00 */
[----:B--2---:R-:W-:-:S13]  /*01b0*/  FSETP.GEU.AND P0, PT, R35, R2, PT ;  /* 0x000000022300720b */ /* 0x004fda0003f0e000 */
[----:B------:R-:W-:Y:S05]  /*01c0*/  @!P0 BRA `(.L_x_2) ;  /* 0x00000004000c8947 */ /* 0x000fea0003800000 */
[----:B------:R-:W2:Y:S01]  /*01d0*/  LDG.E R2, desc[UR6][R20.64+0x5c] ;  /* 0x00005c0614027981 */ /* 0x000ea2000c1e1900 */
[----:B------:R-:W-:Y:S01]  /*01e0*/  IMAD.MOV.U32 R0, RZ, RZ, 0x10 ;  /* 0x00000010ff007424 */ /* 0x000fe200078e00ff */
[----:B--2---:R-:W-:-:S13]  /*01f0*/  FSETP.GEU.AND P0, PT, R35, R2, PT ;  /* 0x000000022300720b */ /* 0x004fda0003f0e000 */
[----:B------:R-:W-:Y:S05]  /*0200*/  @!P0 BRA `(.L_x_2) ;  /* 0x0000000000fc8947 */ /* 0x000fea0003800000 */
[----:B------:R-:W2:Y:S01]  /*0210*/  LDG.E R2, desc[UR6][R20.64+0x7c] ;  /* 0x00007c0614027981 */ /* 0x000ea2000c1e1900 */
[----:B------:R-:W-:Y:S01]  /*0220*/  HFMA2 R0, -RZ, RZ, 0, 1.430511474609375e-06 ;  /* 0x00000018ff007431 */ /* 0x000fe200000001ff */
[----:B--2---:R-:W-:-:S13]  /*0230*/  FSETP.GEU.AND P0, PT, R35, R2, PT ;  /* 0x000000022300720b */ /* 0x004fda0003f0e000 */
[----:B------:R-:W-:Y:S05]  /*0240*/  @!P0 BRA `(.L_x_2) ;  /* 0x0000000000ec8947 */ /* 0x000fea0003800000 */
[----:B------:R-:W2:Y:S01]  /*0250*/  LDG.E R2, desc[UR6][R20.64+0x9c] ;  /* 0x00009c0614027981 */ /* 0x000ea2000c1e1900 */
[----:B------:R-:W-:Y:S02]  /*0260*/  MOV R0, 0x20 ;  /* 0x0000002000007802 */ /* 0x000fe40000000f00 */
[----:B--2---:R-:W-:-:S13]  /*0270*/  FSETP.GEU.AND P0, PT, R35, R2, PT ;  /* 0x000000022300720b */ /* 0x004fda0003f0e000 */
[----:B------:R-:W-:Y:S05]  /*0280*/  @!P0 BRA `(.L_x_2) ;  /* 0x0000000000dc8947 */ /* 0x000fea0003800000 */
[----:B------:R-:W2:Y:S01]  /*0290*/  LDG.E R2, desc[UR6][R20.64+0xbc] ;  /* 0x0000bc0614027981 */ /* 0x000ea2000c1e1900 */
[----:B------:R-:W-:Y:S02]  /*02a0*/  MOV R0, 0x28 ;  /* 0x0000002800007802 */ /* 0x000fe40000000f00 */
[----:B--2---:R-:W-:-:S13]  /*02b0*/  FSETP.GEU.AND P0, PT, R35, R2, PT ;  /* 0x000000022300720b */ /* 0x004fda0003f0e000 */
[----:B------:R-:W-:Y:S05]  /*02c0*/  @!P0 BRA `(.L_x_2) ;  /* 0x0000000000cc8947 */ /* 0x000fea0003800000 */
[----:B------:R-:W2:Y:S01]  /*02d0*/  LDG.E R2, desc[UR6][R20.64+0xdc] ;  /* 0x0000dc0614027981 */ /* 0x000ea2000c1e1900 */
[----:B------:R-:W-:Y:S01]  /*02e0*/  HFMA2 R0, -RZ, RZ, 0, 2.86102294921875e-06 ;  /* 0x00000030ff007431 */ /* 0x000fe200000001ff */
[----:B--2---:R-:W-:-:S13]  /*02f0*/  FSETP.GEU.AND P0, PT, R35, R2, PT ;  /* 0x000000022300720b */ /* 0x004fda0003f0e000 */
[----:B------:R-:W-:Y:S05]  /*0300*/  @!P0 BRA `(.L_x_2) ;  /* 0x0000000000bc8947 */ /* 0x000fea0003800000 */
        /* <DEDUP_REMOVED lines=9> */
[----:B------:R-:W-:Y:S02]  /*03a0*/  MOV R0, 0x48 ;  /* 0x0000004800007802 */ /* 0x000fe40000000f00 */
[----:B--2---:R-:W-:-:S13]  /*03b0*/  FSETP.GEU.AND P0, PT, R35, R2, PT ;  /* 0x000000022300720b */ /* 0x004fda0003f0e000 */
[----:B------:R-:W-:Y:S05]  /*03c0*/  @!P0 BRA `(.L_x_2) ;  /* 0x00000000008c8947 */ /* 0x000fea0003800000 */
[----:B------:R-:W2:Y:S01]  /*03d0*/  LDG.E R2, desc[UR6][R20.64+0x15c] ;  /* 0x00015c0614027981 */ /* 0x000ea2000c1e1900 */
[----:B------:R-:W-:Y:S01]  /*03e0*/  HFMA2 R0, -RZ, RZ, 0, 4.76837158203125e-06 ;  /* 0x00000050ff007431 */ /* 0x000fe200000001ff */
        /* <DEDUP_REMOVED lines=11> */
[----:B------:R-:W-:Y:S01]  /*04a0*/  HFMA2 R0, -RZ, RZ, 0, 6.198883056640625e-06 ;  /* 0x00000068ff007431 */ /* 0x000fe200000001ff */
[----:B--2---:R-:W-:-:S13]  /*04b0*/  FSETP.GEU.AND P0, PT, R35, R2, PT ;  /* 0x000000022300720b */ /* 0x004fda0003f0e000 */
[----:B------:R-:W-:Y:S05]  /*04c0*/  @!P0 BRA `(.L_x_2) ;  /* 0x00000000004c8947 */ /* 0x000fea0003800000 */
[----:B------:R0:W2:Y:S01]  /*04d0*/  LDG.E R24, desc[UR6][R20.64+0x1dc] ;  /* 0x0001dc0614187981 */ /* 0x0000a2000c1e1900 */
[----:B------:R-:W-:Y:S01]  /*04e0*/  IMAD.MOV.U32 R14, RZ, RZ, RZ ;  /* 0x000000ffff0e7224 */ /* 0x000fe200078e00ff */
[----:B------:R-:W-:Y:S02]  /*04f0*/  CS2R R8, SRZ ;  /* 0x0000000000087805 */ /* 0x000fe4000001ff00 */
[----:B------:R-:W-:Y:S02]  /*0500*/  CS2R R10, SRZ ;  /* 0x00000000000a7805 */ /* 0x000fe4000001ff00 */
[----:B------:R-:W-:Y:S02]  /*0510*/  MOV R16, RZ ;  /* 0x000000ff00107202 */ /* 0x000fe40000000f00 */
[----:B------:R-:W-:Y:S02]  /*0520*/  CS2R R12, SRZ ;  /* 0x00000000000c7805 */ /* 0x000fe4000001ff00 */
[----:B------:R-:W-:Y:S01]  /*0530*/  MOV R18, RZ ;  /* 0x000000ff00127202 */ /* 0x000fe20000000f00 */
[----:B------:R-:W-:Y:S01]  /*0540*/  IMAD.MOV.U32 R30, RZ, RZ, RZ ;  /* 0x000000ffff1e7224 */ /* 0x000fe200078e00ff */
[----:B------:R-:W-:-:S02]  /*0550*/  MOV R0, RZ ;  /* 0x000000ff00007202 */ /* 0x000fc40000000f00 */
[----:B------:R-:W-:Y:S02]  /*0560*/  MOV R2, RZ ;  /* 0x000000ff00027202 */ /* 0x000fe40000000f00 */
[----:B------:R-:W-:Y:S02]  /*0570*/  MOV R32, RZ ;  /* 0x000000ff00207202 */ /* 0x000fe40000000f00 */
[----:B------:R-:W-:Y:S02]  /*0580*/  MOV R22, RZ ;  /* 0x000000ff00167202 */ /* 0x000fe40000000f00 */
[----:B0-----:R-:W-:Y:S02]  /*0590*/  MOV R20, RZ ;  /* 0x000000ff00147202 */ /* 0x001fe40000000f00 */
[----:B------:R-:W-:Y:S02]  /*05a0*/  MOV R4, RZ ;  /* 0x000000ff00047202 */ /* 0x000fe40000000f00 */
[----:B--2---:R-:W-:-:S13]  /*05b0*/  FSETP.GEU.AND P0, PT, R35, R24, PT ;  /* 0x000000182300720b */ /* 0x004fda0003f0e000 */
[----:B------:R-:W-:Y:S05]  /*05c0*/  @P0 BREAK.RELIABLE B0 ;  /* 0x0000000000000942 */ /* 0x000fea0003800100 */
[----:B------:R-:W-:Y:S05]  /*05d0*/  @P0 BRA `(.L_x_3) ;  /* 0x0000000000540947 */ /* 0x000fea0003800000 */
[----:B------:R-:W-:Y:S01]  /*05e0*/  HFMA2 R0, -RZ, RZ, 0, 6.67572021484375e-06 ;  /* 0x00000070ff007431 */ /* 0x000fe200000001ff */
[----:B------:R-:W-:-:S07]  /*05f0*/  MOV R2, R24 ;  /* 0x0000001800027202 */ /* 0x000fce0000000f00 */
.L_x_2:
[----:B------:R-:W-:Y:S05]  /*0600*/  BSYNC.RELIABLE B0 ;  /* 0x0000000000007941 */ /* 0x000fea0003800100 */
.L_x_1:
[----:B------:R-:W0:Y:S02]  /*0610*/  LDCU.64 UR4, c[0x0][0x3a0] ;  /* 0x00007400ff0477ac */ /* 0x000e240008000a00 */
[----:B0-----:R-:W-:-:S04]  /*0620*/  LEA R24, P0, R0, UR4, 0x2 ;  /* 0x0000000400187c11 */ /* 0x001fc8000f8010ff */
[----:B------:R-:W-:-:S05]  /*0630*/  LEA.HI.X R25, R0, UR5, R15, 0x2, P0 ;  /* 0x0000000500197c11 */ /* 0x000fca00080f140f */
[----:B------:R0:W5:Y:S04]  /*0640*/  LDG.E R11, desc[UR6][R24.64+-0x20] ;  /* 0xffffe006180b7981 */ /* 0x000168000c1e1900 */
        /* <DEDUP_REMOVED lines=13> */
[----:B------:R0:W5:Y:S02]  /*0720*/  LDG.E R0, desc[UR6][R24.64+0x18] ;  /* 0x0000180618007981 */ /* 0x000164000c1e1900 */
.L_x_3:
[----:B------:R-:W-:Y:S05]  /*0730*/  BSYNC.RECONVERGENT B1 ;  /* 0x0000000000017941 */ /* 0x000fea0003800200 */
.L_x_0:
[----:B------:R-:W-:Y:S05]  /*0740*/  WARPSYNC.ALL ;  /* 0x0000000000007948 */ /* 0x000fea0003800000 */
[--C-:B-----5:R-:W-:Y:S01]  /*0750*/  FADD R17, R2, -R4.reuse ;  /* 0x8000000402117221 */ /* 0x120fe20000000000 */
[----:B------:R-:W-:Y:S01]  /*0760*/  FADD R35, R35, -R4 ;  /* 0x8000000423237221 */ /* 0x000fe20000000000 */
[----:B------:R-:W-:Y:S02]  /*0770*/  BSSY.RECONVERGENT B3, `(.L_x_4) ;  /* 0x000000c000037945 */ /* 0x000fe40003800200 */
[----:B------:R-:W1:Y:S08]  /*0780*/  MUFU.RCP R2, R17 ;  /* 0x0000001100027308 */ /* 0x000e700000001000 */
[----:B------:R-:W2:Y:S01]  /*0790*/  FCHK P0, R35, R17 ;  /* 0x0000001123007302 */ /* 0x000ea20000000000 */
[----:B-1----:R-:W-:-:S04]  /*07a0*/  FFMA R15, -R17, R2, 1 ;  /* 0x3f800000110f7423 */ /* 0x002fc80000000102 */
[----:B------:R-:W-:-:S04]  /*07b0*/  FFMA R2, R2, R15, R2 ;  /* 0x0000000f02027223 */ /* 0x000fc80000000002 */
[----:B------:R-:W-:-:S04]  /*07c0*/  FFMA R15, R35, R2, RZ ;  /* 0x00000002230f7223 */ /* 0x000fc800000000ff */
[----:B------:R-:W-:-:S04]  /*07d0*/  FFMA R4, -R17, R15, R35 ;  /* 0x0000000f11047223 */ /* 0x000fc80000000123 */
[----:B------:R-:W-:Y:S01]  /*07e0*/  FFMA R15, R2, R4, R15 ;  /* 0x00000004020f7223 */ /* 0x000fe2000000000f */
[----:B--2---:R-:W-:Y:S06]  /*07f0*/  @!P0 BRA `(.L_x_5) ;  /* 0x00000000000c8947 */ /* 0x004fec0003800000 */
[----:B------:R-:W-:-:S07]  /*0800*/  MOV R4, 0x820 ;  /* 0x0000082000047802 */ /* 0x000fce0000000f00 */
[----:B0-----:R-:W-:Y:S05]  /*0810*/  CALL.REL.NOINC `($__internal_1_$__cuda_sm3x_div_rn_noftz_f32_slowpath) ;  /* 0x0000002800907944 */ /* 0x001fea0003c00000 */
[----:B------:R-:W-:-:S07]  /*0820*/  IMAD.MOV.U32 R15, RZ, RZ, R2 ;  /* 0x000000ffff0f7224 */ /* 0x000fce00078e0002 */
.L_x_5:
[----:B------:R-:W-:Y:S05]  /*0830*/  BSYNC.RECONVERGENT B3 ;  /* 0x0000000000037941 */ /* 0x000fea0003800200 */
.L_x_4:
[----:B------:R-:W-:Y:S01]  /*0840*/  FMUL R17, R30, R30 ;  /* 0x0000001e1e117220 */ /* 0x000fe20000400000 */
[----:B------:R-:W-:Y:S03]  /*0850*/  BSSY.RECONVERGENT B1, `(.L_x_6) ;  /* 0x000000f000017945 */ /* 0x000fe60003800200 */
[----:B------:R-:W-:-:S04]  /*0860*/  FFMA R17, R32, R32, R17 ;  /* 0x0000002020117223 */ /* 0x000fc80000000011 */
[----:B------:R-:W-:-:S04]  /*0870*/  FFMA R17, R22, R22, R17 ;  /* 0x0000001616117223 */ /* 0x000fc80000000011 */
[----:B------:R-:W-:-:S04]  /*0880*/  FFMA R2, R20, R20, R17 ;  /* 0x0000001414027223 */ /* 0x000fc80000000011 */
[----:B------:R1:W2:Y:S01]  /*0890*/  MUFU.RSQ R19, R2 ;  /* 0x0000000200137308 */ /* 0x0002a20000001400 */
[----:B------:R-:W-:-:S04]  /*08a0*/  IADD3 R4, PT, PT, R2, -0xd000000, RZ ;  /* 0xf300000002047810 */ /* 0x000fc80007ffe0ff */
[----:B------:R-:W-:-:S13]  /*08b0*/  ISETP.GT.U32.AND P0, PT, R4, 0x727fffff, PT ;  /* 0x727fffff0400780c */ /* 0x000fda0003f04070 */
[----:B-12---:R-:W-:Y:S05]  /*08c0*/  @!P0 BRA `(.L_x_7) ;  /* 0x00000000000c8947 */ /* 0x006fea0003800000 */
[----:B------:R-:W-:-:S07]  /*08d0*/  MOV R34, 0x8f0 ;  /* 0x000008f000227802 */ /* 0x000fce0000000f00 */
[----:B0-----:R-:W-:Y:S05]  /*08e0*/  CALL.REL.NOINC `($__internal_0_$__cuda_sm20_sqrt_rn_f32_slowpath) ;  /* 0x0000002800047944 */ /* 0x001fea0003c00000 */
[----:B------:R-:W-:Y:S05]  /*08f0*/  BRA `(.L_x_8) ;  /* 0x0000000000107947 */ /* 0x000fea0003800000 */
.L_x_7:
[----:B------:R-:W-:Y:S01]  /*0900*/  FMUL.FTZ R17, R2, R19 ;  /* 0x0000001302117220 */ /* 0x000fe20000410000 */
[----:B------:R-:W-:-:S03]  /*0910*/  FMUL.FTZ R4, R19, 0.5 ;  /* 0x3f00000013047820 */ /* 0x000fc60000410000 */
[----:B------:R-:W-:-:S04]  /*0920*/  FFMA R2, -R17, R17, R2 ;  /* 0x0000001111027223 */ /* 0x000fc80000000102 */
[----:B------:R-:W-:-:S07]  /*0930*/  FFMA R17, R2, R4, R17 ;  /* 0x0000000402117223 */ /* 0x000fce0000000011 */
.L_x_8:
[----:B------:R-:W-:Y:S05]  /*0940*/  BSYNC.RECONVERGENT B1 ;  /* 0x0000000000017941 */ /* 0x000fea0003800200 */
.L_x_6:
[----:B------:R-:W1:Y:S01]  /*0950*/  MUFU.RCP R2, R17 ;  /* 0x0000001100027308 */ /* 0x000e620000001000 */
[----:B------:R-:W-:Y:S07]  /*0960*/  BSSY.RECONVERGENT B3, `(.L_x_9) ;  /* 0x000000c000037945 */ /* 0x000fee0003800200 */
[----:B------:R-:W2:Y:S01]  /*0970*/  FCHK P0, R32, R17 ;  /* 0x0000001120007302 */ /* 0x000ea20000000000 */
[----:B-1----:R-:W-:-:S04]  /*0980*/  FFMA R27, R2, -R17, 1 ;  /* 0x3f800000021b7423 */ /* 0x002fc80000000811 */
[----:B------:R-:W-:-:S04]  /*0990*/  FFMA R27, R2, R27, R2 ;  /* 0x0000001b021b7223 */ /* 0x000fc80000000002 */
[----:B------:R-:W-:-:S04]  /*09a0*/  FFMA R19, R27, R32, RZ ;  /* 0x000000201b137223 */ /* 0x000fc800000000ff */
[----:B------:R-:W-:-:S04]  /*09b0*/  FFMA R2, R19, -R17, R32 ;  /* 0x8000001113027223 */ /* 0x000fc80000000020 */
[----:B------:R-:W-:Y:S01]  /*09c0*/  FFMA R27, R27, R2, R19 ;  /* 0x000000021b1b7223 */ /* 0x000fe20000000013 */
[----:B--2---:R-:W-:Y:S06]  /*09d0*/  @!P0 BRA `(.L_x_10) ;  /* 0x0000000000108947 */ /* 0x004fec0003800000 */
[----:B------:R-:W-:Y:S02]  /*09e0*/  MOV R35, R32 ;  /* 0x0000002000237202 */ /* 0x000fe40000000f00 */
[----:B------:R-:W-:-:S07]  /*09f0*/  MOV R4, 0xa10 ;  /* 0x00000a1000047802 */ /* 0x000fce0000000f00 */
[----:B0-----:R-:W-:Y:S05]  /*0a00*/  CALL.REL.NOINC `($__internal_1_$__cuda_sm3x_div_rn_noftz_f32_slowpath) ;  /* 0x0000002800147944 */ /* 0x001fea0003c00000 */
[----:B------:R-:W-:-:S07]  /*0a10*/  MOV R27, R2 ;  /* 0x00000002001b7202 */ /* 0x000fce0000000f00 */
.L_x_10:
[----:B------:R-:W-:Y:S05]  /*0a20*/  BSYNC.RECONVERGENT B3 ;  /* 0x0000000000037941 */ /* 0x000fea0003800200 */
.L_x_9:
        /* <DEDUP_REMOVED lines=13> */
.L_x_12:
[----:B------:R-:W-:Y:S05]  /*0b00*/  BSYNC.RECONVERGENT B3 ;  /* 0x0000000000037941 */ /* 0x000fea0003800200 */
.L_x_11:
[----:B------:R-:W0:Y:S01]  /*0b10*/  MUFU.RCP R2, R17 ;  /* 0x0000001100027308 */ /* 0x000e220000001000 */
[----:B------:R-:W-:Y:S07]  /*0b20*/  BSSY.RECONVERGENT B3, `(.L_x_13) ;  /* 0x000000c000037945 */ /* 0x000fee0003800200 */
[----:B------:R-:W1:Y:S01]  /*0b30*/  FCHK P0, R22, R17 ;  /* 0x0000001116007302 */ /* 0x000e620000000000 */
[----:B0-----:R-:W-:-:S04]  /*0b40*/  FFMA R25, R2, -R17, 1 ;  /* 0x3f80000002197423 */ /* 0x001fc80000000811 */
[----:B------:R-:W-:-:S04]  /*0b50*/  FFMA R25, R2, R25, R2 ;  /* 0x0000001902197223 */ /* 0x000fc80000000002 */
[----:B------:R-:W-:-:S04]  /*0b60*/  FFMA R19, R25, R22, RZ ;  /* 0x0000001619137223 */ /* 0x000fc800000000ff */
[----:B------:R-:W-:-:S04]  /*0b70*/  FFMA R2, R19, -R17, R22 ;  /* 0x8000001113027223 */ /* 0x000fc80000000016 */
[----:B------:R-:W-:Y:S01]  /*0b80*/  FFMA R25, R25, R2, R19 ;  /* 0x0000000219197223 */ /* 0x000fe20000000013 */
[----:B-1----:R-:W-:Y:S06]  /*0b90*/  @!P0 BRA `(.L_x_14) ;  /* 0x0000000000108947 */ /* 0x002fec0003800000 */
[----:B------:R-:W-:Y:S01]  /*0ba0*/  IMAD.MOV.U32 R35, RZ, RZ, R22 ;  /* 0x000000ffff237224 */ /* 0x000fe200078e0016 */
[----:B------:R-:W-:-:S07]  /*0bb0*/  MOV R4, 0xbd0 ;  /* 0x00000bd000047802 */ /* 0x000fce0000000f00 */
[----:B------:R-:W-:Y:S05]  /*0bc0*/  CALL.REL.NOINC `($__internal_1_$__cuda_sm3x_div_rn_noftz_f32_slowpath) ;  /* 0x0000002400a47944 */ /* 0x000fea0003c00000 */
[----:B------:R-:W-:-:S07]  /*0bd0*/  MOV R25, R2 ;  /* 0x0000000200197202 */ /* 0x000fce0000000f00 */
.L_x_14:
[----:B------:R-:W-:Y:S05]  /*0be0*/  BSYNC.RECONVERGENT B3 ;  /* 0x0000000000037941 */ /* 0x000fea0003800200 */
.L_x_13:
        /* <DEDUP_REMOVED lines=9> */
[----:B------:R-:W-:Y:S02]  /*0c80*/  MOV R35, R20 ;  /* 0x0000001400237202 */ /* 0x000fe40000000f00 */
[----:B------:R-:W-:-:S07]  /*0c90*/  MOV R4, 0xcb0 ;  /* 0x00000cb000047802 */ /* 0x000fce0000000f00 */
[----:B------:R-:W-:Y:S05]  /*0ca0*/  CALL.REL.NOINC `($__internal_1_$__cuda_sm3x_div_rn_noftz_f32_slowpath) ;  /* 0x00000024006c7944 */ /* 0x000fea0003c00000 */
[----:B------:R-:W-:-:S07]  /*0cb0*/  MOV R22, R2 ;  /* 0x0000000200167202 */ /* 0x000fce0000000f00 */
.L_x_16:
[----:B------:R-:W-:Y:S05]  /*0cc0*/  BSYNC.RECONVERGENT B3 ;  /* 0x0000000000037941 */ /* 0x000fea0003800200 */
.L_x_15:
[----:B------:R-:W-:Y:S01]  /*0cd0*/  FMUL R17, R16, R16 ;  /* 0x0000001010117220 */ /* 0x000fe20000400000 */
[----:B------:R-:W-:Y:S03]  /*0ce0*/  BSSY.RECONVERGENT B1, `(.L_x_17) ;  /* 0x000000f000017945 */ /* 0x000fe60003800200 */
[----:B------:R-:W-:-:S04]  /*0cf0*/  FFMA R17, R14, R14, R17 ;  /* 0x0000000e0e117223 */ /* 0x000fc80000000011 */
[----:B------:R-:W-:-:S04]  /*0d00*/  FFMA R17, R18, R18, R17 ;  /* 0x0000001212117223 */ /* 0x000fc80000000011 */
[----:B------:R-:W-:-:S04]  /*0d10*/  FFMA R2, R0, R0, R17 ;  /* 0x0000000000027223 */ /* 0x000fc80000000011 */
[----:B------:R0:W1:Y:S01]  /*0d20*/  MUFU.RSQ R19, R2 ;  /* 0x0000000200137308 */ /* 0x0000620000001400 */
[----:B------:R-:W-:-:S04]  /*0d30*/  IADD3 R4, PT, PT, R2, -0xd000000, RZ ;  /* 0xf300000002047810 */ /* 0x000fc80007ffe0ff */
[----:B------:R-:W-:-:S13]  /*0d40*/  ISETP.GT.U32.AND P0, PT, R4, 0x727fffff, PT ;  /* 0x727fffff0400780c */ /* 0x000fda0003f04070 */
[----:B01----:R-:W-:Y:S05]  /*0d50*/  @!P0 BRA `(.L_x_18) ;  /* 0x00000000000c8947 */ /* 0x003fea0003800000 */
[----:B------:R-:W-:-:S07]  /*0d60*/  MOV R34, 0xd80 ;  /* 0x00000d8000227802 */ /* 0x000fce0000000f00 */
[----:B------:R-:W-:Y:S05]  /*0d70*/  CALL.REL.NOINC `($__internal_0_$__cuda_sm20_sqrt_rn_f32_slowpath) ;  /* 0x0000002000e07944 */ /* 0x000fea0003c00000 */
[----:B------:R-:W-:Y:S05]  /*0d80*/  BRA `(.L_x_19) ;  /* 0x0000000000107947 */ /* 0x000fea0003800000 */
.L_x_18:
[----:B------:R-:W-:Y:S01]  /*0d90*/  FMUL.FTZ R17, R2, R19 ;  /* 0x0000001302117220 */ /* 0x000fe20000410000 */
[----:B------:R-:W-:-:S03]  /*0da0*/  FMUL.FTZ R4, R19, 0.5 ;  /* 0x3f00000013047820 */ /* 0x000fc60000410000 */
[----:B------:R-:W-:-:S04]  /*0db0*/  FFMA R2, -R17, R17, R2 ;  /* 0x0000001111027223 */ /* 0x000fc80000000102 */
[----:B------:R-:W-:-:S07]  /*0dc0*/  FFMA R17, R2, R4, R17 ;  /* 0x0000000402117223 */ /* 0x000fce0000000011 */
.L_x_19:
[----:B------:R-:W-:Y:S05]  /*0dd0*/  BSYNC.RECONVERGENT B1 ;  /* 0x0000000000017941 */ /* 0x000fea0003800200 */
.L_x_17:
        /* <DEDUP_REMOVED lines=12> */
.L_x_21:
[----:B------:R-:W-:Y:S05]  /*0ea0*/  BSYNC.RECONVERGENT B3 ;  /* 0x0000000000037941 */ /* 0x000fea0003800200 */
.L_x_20:
[----:B------:R-:W0:Y:S01]  /*0eb0*/  MUFU.RCP R4, R17 ;  /* 0x0000001100047308 */ /* 0x000e220000001000 */
[----:B------:R-:W-:Y:S01]  /*0ec0*/  BSSY.RECONVERGENT B3, `(.L_x_22) ;  /* 0x000000c000037945 */ /* 0x000fe20003800200 */
[----:B------:R-:W-:-:S06]  /*0ed0*/  IMAD.MOV.U32 R14, RZ, RZ, R2 ;  /* 0x000000ffff0e7224 */ /* 0x000fcc00078e0002 */
        /* <DEDUP_REMOVED lines=10> */
.L_x_23:
[----:B------:R-:W-:Y:S05]  /*0f80*/  BSYNC.RECONVERGENT B3 ;  /* 0x0000000000037941 */ /* 0x000fea0003800200 */
.L_x_22:
[----:B------:R-:W0:Y:S01]  /*0f90*/  MUFU.RCP R4, R17 ;  /* 0x0000001100047308 */ /* 0x000e220000001000 */
[----:B------:R-:W-:Y:S01]  /*0fa0*/  BSSY.RECONVERGENT B3, `(.L_x_24) ;  /* 0x000000c000037945 */ /* 0x000fe20003800200 */
[----:B------:R-:W-:-:S06]  /*0fb0*/  MOV R16, R2 ;  /* 0x0000000200107202 */ /* 0x000fcc0000000f00 */
        /* <DEDUP_REMOVED lines=10> */
.L_x_25:
[----:B------:R-:W-:Y:S05]  /*1060*/  BSYNC.RECONVERGENT B3 ;  /* 0x0000000000037941 */ /* 0x000fea0003800200 */
.L_x_24:
        /* <DEDUP_REMOVED lines=13> */
[----:B------:R-:W-:-:S07]  /*1140*/  IMAD.MOV.U32 R20, RZ, RZ, R2 ;  /* 0x000000ffff147224 */ /* 0x000fce00078e0002 */
.L_x_27:
[----:B------:R-:W-:Y:S05]  /*1150*/  BSYNC.RECONVERGENT B3 ;  /* 0x0000000000037941 */ /* 0x000fea0003800200 */
.L_x_26:
[----:B------:R-:W-:Y:S01]  /*1160*/  FMUL R17, R16, R29 ;  /* 0x0000001d10117220 */ /* 0x000fe20000400000 */
[----:B------:R-:W-:Y:S01]  /*1170*/  MOV R19, 0x3d10ecef ;  /* 0x3d10ecef00137802 */ /* 0x000fe20000000f00 */
[----:B------:R-:W-:Y:S02]  /*1180*/  BSSY.RECONVERGENT B3, `(.L_x_28) ;  /* 0x0000191000037945 */ /* 0x000fe40003800200 */
[----:B------:R-:W-:-:S04]  /*1190*/  FFMA R17, R14, R27, R17 ;  /* 0x0000001b0e117223 */ /* 0x000fc80000000011 */
[----:B------:R-:W-:-:S04]  /*11a0*/  FFMA R17, R18, R25, R17 ;  /* 0x0000001912117223 */ /* 0x000fc80000000011 */
[----:B------:R-:W-:Y:S01]  /*11b0*/  FFMA R2, R20, R22, R17 ;  /* 0x0000001614027223 */ /* 0x000fe20000000011 */
[----:B------:R-:W-:-:S04]  /*11c0*/  HFMA2 R17, -RZ, RZ, 1.75, 0 ;  /* 0x3f000000ff117431 */ /* 0x000fc800000001ff */
[----:B------:R-:W-:-:S13]  /*11d0*/  FSETP.GEU.AND P0, PT, R2, RZ, PT ;  /* 0x000000ff0200720b */ /* 0x000fda0003f0e000 */
[----:B------:R-:W-:Y:S01]  /*11e0*/  @!P0 FADD R2, -R2, -RZ ;  /* 0x800000ff02028221 */ /* 0x000fe20000000100 */
[----:B------:R-:W-:Y:S01]  /*11f0*/  @!P0 FADD R14, -R14, -RZ ;  /* 0x800000ff0e0e8221 */ /* 0x000fe20000000100 */
[----:B------:R-:W-:Y:S01]  /*1200*/  @!P0 FADD R16, -R16, -RZ ;  /* 0x800000ff10108221 */ /* 0x000fe20000000100 */
[----:B------:R-:W-:Y:S01]  /*1210*/  @!P0 FADD R18, -R18, -RZ ;  /* 0x800000ff12128221 */ /* 0x000fe20000000100 */
[C---:B------:R-:W-:Y:S01]  /*1220*/  FFMA R0, |R2|.reuse, -R17, 0.5 ;  /* 0x3f00000002007423 */ /* 0x040fe20000000a11 */
[----:B------:R-:W-:Y:S01]  /*1230*/  FSETP.NEU.AND P2, PT, |R2|, 1, PT ;  /* 0x3f8000000200780b */ /* 0x000fe20003f4d200 */
[----:B------:R-:W-:Y:S01]  /*1240*/  @!P0 FADD R20, -R20, -RZ ;  /* 0x800000ff14148221 */ /* 0x000fe20000000100 */
[----:B------:R-:W-:Y:S01]  /*1250*/  FSETP.GT.AND P1, PT, |R2|, 0.56000000238418579102, PT ;  /* 0x3f0f5c290200780b */ /* 0x000fe20003f24200 */
[----:B------:R-:W0:Y:S02]  /*1260*/  MUFU.RSQ R17, R0 ;  /* 0x0000000000117308 */ /* 0x000e240000001400 */
[----:B0-----:R-:W-:Y:S01]  /*1270*/  FMUL R4, R0, R17 ;  /* 0x0000001100047220 */ /* 0x001fe20000400000 */
[----:B------:R-:W-:-:S04]  /*1280*/  FMUL R17, R17, -0.5 ;  /* 0xbf00000011117820 */ /* 0x000fc80000400000 */
[----:B------:R-:W-:-:S04]  /*1290*/  FFMA R17, R4, R17, 0.5 ;  /* 0x3f00000004117423 */ /* 0x000fc80000000011 */
[----:B------:R-:W-:-:S05]  /*12a0*/  FFMA R17, R4, R17, R4 ;  /* 0x0000001104117223 */ /* 0x000fca0000000004 */
[----:B------:R-:W-:Y:S02]  /*12b0*/  FSEL R17, R17, RZ, P2 ;  /* 0x000000ff11117208 */ /* 0x000fe40001000000 */
[----:B------:R-:W-:Y:S02]  /*12c0*/  FSETP.GT.AND P2, PT, R2, 0.56000000238418579102, PT ;  /* 0x3f0f5c290200780b */ /* 0x000fe40003f44000 */
[----:B------:R-:W-:-:S04]  /*12d0*/  FSEL R17, R17, |R2|, P1 ;  /* 0x4000000211117208 */ /* 0x000fc80000800000 */
[----:B------:R-:W-:-:S05]  /*12e0*/  LOP3.LUT R17, R17, 0x80000000, R2, 0xb8, !PT ;  /* 0x8000000011117812 */ /* 0x000fca00078eb802 */
[----:B------:R-:W-:-:S04]  /*12f0*/  FMUL R0, R17, R17 ;  /* 0x0000001111007220 */ /* 0x000fc80000400000 */
[----:B------:R-:W-:-:S04]  /*1300*/  FFMA R19, R0, R19, 0.016980519518256187439 ;  /* 0x3c8b1abb00137423 */ /* 0x000fc80000000013 */
[----:B------:R-:W-:-:S04]  /*1310*/  FFMA R19, R0, R19, 0.030762933194637298584 ;  /* 0x3cfc028c00137423 */ /* 0x000fc80000000013 */
[----:B------:R-:W-:-:S04]  /*1320*/  FFMA R19, R0, R19, 0.044709417968988418579 ;  /* 0x3d37213900137423 */ /* 0x000fc80000000013 */
[----:B------:R-:W-:-:S04]  /*1330*/  FFMA R19, R0, R19, 0.074989043176174163818 ;  /* 0x3d9993db00137423 */ /* 0x000fc80000000013 */
[----:B------:R-:W-:-:S04]  /*1340*/  FFMA R19, R0, R19, 0.16666707396507263184 ;  /* 0x3e2aaac600137423 */ /* 0x000fc80000000013 */
[----:B------:R-:W-:-:S04]  /*1350*/  FMUL R0, R0, R19 ;  /* 0x0000001300007220 */ /* 0x000fc80000400000 */
[----:B------:R-:W-:Y:S01]  /*1360*/  FFMA R0, R17, R0, R17 ;  /* 0x0000000011007223 */ /* 0x000fe20000000011 */
[----:B------:R-:W-:-:S04]  /*1370*/  HFMA2 R17, -RZ, RZ, 1.9599609375, 20144 ;  /* 0x3fd774ebff117431 */ /* 0x000fc800000001ff */
[----:B------:R-:W-:-:S05]  /*1380*/  FSEL R4, R0, -R0, P1 ;  /* 0x8000000000047208 */ /* 0x000fca0000800000 */
[----:B------:R-:W-:Y:S01]  /*1390*/  @!P2 FFMA R0, R17, 0.93318945169448852539, R4 ;  /* 0x3f6ee5811100a823 */ /* 0x000fe20000000004 */
[----:B------:R-:W-:-:S03]  /*13a0*/  FSETP.GT.AND P2, PT, R2, 0.99949997663497924805, PT ;  /* 0x3f7fdf3b0200780b */ /* 0x000fc60003f44000 */
[----:B------:R-:W-:-:S04]  /*13b0*/  @P1 FADD R0, R0, R0 ;  /* 0x0000000000001221 */ /* 0x000fc80000000000 */
[----:B------:R-:W-:-:S06]  /*13c0*/  FMUL R21, R0, R15 ;  /* 0x0000000f00157220 */ /* 0x000fcc0000400000 */
[----:B------:R-:W-:Y:S05]  /*13d0*/  @!P2 BRA `(.L_x_29) ;  /* 0x000000040064a947 */ /* 0x000fea0003800000 */
[-C--:B------:R-:W-:Y:S01]  /*13e0*/  FMUL R17, R16, R15.reuse ;  /* 0x0000000f10117220 */ /* 0x080fe20000400000 */
[----:B------:R-:W-:Y:S01]  /*13f0*/  FADD R0, -R15, 1 ;  /* 0x3f8000000f007421 */ /* 0x000fe20000000100 */
[-C--:B------:R-:W-:Y:S01]  /*1400*/  FMUL R14, R14, R15.reuse ;  /* 0x0000000f0e0e7220 */ /* 0x080fe20000400000 */
[----:B------:R-:W-:Y:S01]  /*1410*/  FMUL R18, R18, R15 ;  /* 0x0000000f12127220 */ /* 0x000fe20000400000 */
[----:B------:R-:W-:Y:S01]  /*1420*/  BSSY.RECONVERGENT B1, `(.L_x_30) ;  /* 0x0000017000017945 */ /* 0x000fe20003800200 */
[C---:B------:R-:W-:Y:S01]  /*1430*/  FFMA R29, R0.reuse, R29, R17 ;  /* 0x0000001d001d7223 */ /* 0x040fe20000000011 */
[----:B------:R-:W-:Y:S01]  /*1440*/  FFMA R27, R0, R27, R14 ;  /* 0x0000001b001b7223 */ /* 0x000fe2000000000e */
[----:B------:R-:W-:Y:S01]  /*1450*/  FMUL R17, R20, R15 ;  /* 0x0000000f14117220 */ /* 0x000fe20000400000 */
[C---:B------:R-:W-:Y:S01]  /*1460*/  FFMA R25, R0.reuse, R25, R18 ;  /* 0x0000001900197223 */ /* 0x040fe20000000012 */
[----:B------:R-:W-:Y:S02]  /*1470*/  FMUL R2, R29, R29 ;  /* 0x0000001d1d027220 */ /* 0x000fe40000400000 */
[----:B------:R-:W-:-:S02]  /*1480*/  FFMA R22, R0, R22, R17 ;  /* 0x0000001600167223 */ /* 0x000fc40000000011 */
[----:B------:R-:W-:-:S04]  /*1490*/  FFMA R2, R27, R27, R2 ;  /* 0x0000001b1b027223 */ /* 0x000fc80000000002 */
[----:B------:R-:W-:-:S04]  /*14a0*/  FFMA R17, R25, R25, R2 ;  /* 0x0000001919117223 */ /* 0x000fc80000000002 */
[----:B------:R-:W-:-:S04]  /*14b0*/  FFMA R17, R22, R22, R17 ;  /* 0x0000001616117223 */ /* 0x000fc80000000011 */
[----:B------:R0:W1:Y:S01]  /*14c0*/  MUFU.RSQ R2, R17 ;  /* 0x0000001100027308 */ /* 0x0000620000001400 */
[----:B------:R-:W-:-:S04]  /*14d0*/  IADD3 R0, PT, PT, R17, -0xd000000, RZ ;  /* 0xf300000011007810 */ /* 0x000fc80007ffe0ff */
[----:B------:R-:W-:-:S13]  /*14e0*/  ISETP.GT.U32.AND P0, PT, R0, 0x727fffff, PT ;  /* 0x727fffff0000780c */ /* 0x000fda0003f04070 */
[----:B01----:R-:W-:Y:S05]  /*14f0*/  @!P0 BRA `(.L_x_31) ;  /* 0x0000000000148947 */ /* 0x003fea0003800000 */
[----:B------:R-:W-:Y:S02]  /*1500*/  MOV R2, R17 ;  /* 0x0000001100027202 */ /* 0x000fe40000000f00 */
[----:B------:R-:W-:-:S07]  /*1510*/  MOV R34, 0x1530 ;  /* 0x0000153000227802 */ /* 0x000fce0000000f00 */
[----:B------:R-:W-:Y:S05]  /*1520*/  CALL.REL.NOINC `($__internal_0_$__cuda_sm20_sqrt_rn_f32_slowpath) ;  /* 0x0000001800f47944 */ /* 0x000fea0003c00000 */
[----:B------:R-:W-:Y:S01]  /*1530*/  IMAD.MOV.U32 R0, RZ, RZ, R17 ;  /* 0x000000ffff007224 */ /* 0x000fe200078e0011 */
[----:B------:R-:W-:Y:S06]  /*1540*/  BRA `(.L_x_32) ;  /* 0x0000000000107947 */ /* 0x000fec0003800000 */
.L_x_31:
[----:B------:R-:W-:Y:S01]  /*1550*/  FMUL.FTZ R0, R17, R2 ;  /* 0x0000000211007220 */ /* 0x000fe20000410000 */
[----:B------:R-:W-:-:S03]  /*1560*/  FMUL.FTZ R2, R2, 0.5 ;  /* 0x3f00000002027820 */ /* 0x000fc60000410000 */
[----:B------:R-:W-:-:S04]  /*1570*/  FFMA R17, -R0, R0, R17 ;  /* 0x0000000000117223 */ /* 0x000fc80000000111 */
[----:B------:R-:W-:-:S07]  /*1580*/  FFMA R0, R17, R2, R0 ;  /* 0x0000000211007223 */ /* 0x000fce0000000000 */
.L_x_32:
[----:B------:R-:W-:Y:S05]  /*1590*/  BSYNC.RECONVERGENT B1 ;  /* 0x0000000000017941 */ /* 0x000fea0003800200 */
.L_x_30:
        /* <DEDUP_REMOVED lines=10> */
[----:B------:R-:W-:Y:S02]  /*1640*/  MOV R17, R0 ;  /* 0x0000000000117202 */ /* 0x000fe40000000f00 */
[----:B------:R-:W-:-:S07]  /*1650*/  MOV R4, 0x1670 ;  /* 0x0000167000047802 */ /* 0x000fce0000000f00 */
[----:B------:R-:W-:Y:S05]  /*1660*/  CALL.REL.NOINC `($__internal_1_$__cuda_sm3x_div_rn_noftz_f32_slowpath) ;  /* 0x0000001800fc7944 */ /* 0x000fea0003c00000 */
.L_x_34:
[----:B------:R-:W-:Y:S05]  /*1670*/  BSYNC.RECONVERGENT B4 ;  /* 0x0000000000047941 */ /* 0x000fea0003800200 */
.L_x_33:
        /* <DEDUP_REMOVED lines=14> */
.L_x_36:
[----:B------:R-:W-:Y:S05]  /*1760*/  BSYNC.RECONVERGENT B4 ;  /* 0x0000000000047941 */ /* 0x000fea0003800200 */
.L_x_35:
        /* <DEDUP_REMOVED lines=14> */
[----:B------:R-:W-:-:S07]  /*1850*/  MOV R18, R2 ;  /* 0x0000000200127202 */ /* 0x000fce0000000f00 */
.L_x_38:
[----:B------:R-:W-:Y:S05]  /*1860*/  BSYNC.RECONVERGENT B4 ;  /* 0x0000000000047941 */ /* 0x000fea0003800200 */
.L_x_37:
        /* <DEDUP_REMOVED lines=13> */
.L_x_40:
[----:B------:R-:W-:Y:S05]  /*1940*/  BSYNC.RECONVERGENT B4 ;  /* 0x0000000000047941 */ /* 0x000fea0003800200 */
.L_x_39:
[----:B------:R-:W-:Y:S01]  /*1950*/  IMAD.MOV.U32 R33, RZ, RZ, R2 ;  /* 0x000000ffff217224 */ /* 0x000fe200078e0002 */
[----:B------:R-:W-:Y:S06]  /*1960*/  BRA `(.L_x_41) ;  /* 0x0000001000487947 */ /* 0x000fec0003800000 */
.L_x_29:
[C---:B------:R-:W-:Y:S01]  /*1970*/  FMUL R17, R0.reuse, 0.63661974668502807617 ;  /* 0x3f22f98300117820 */ /* 0x040fe20000400000 */
[----:B------:R-:W-:Y:S01]  /*1980*/  FSETP.GE.AND P0, PT, |R0|, 105615, PT ;  /* 0x47ce47800000780b */ /* 0x000fe20003f06200 */
[----:B------:R-:W-:Y:S04]  /*1990*/  BSSY.RECONVERGENT B1, `(.L_x_42) ;  /* 0x000003e000017945 */ /* 0x000fe80003800200 */
[----:B------:R-:W0:Y:S02]  /*19a0*/  F2I.NTZ R17, R17 ;  /* 0x0000001100117305 */ /* 0x000e240000203100 */
[----:B0-----:R-:W-:-:S05]  /*19b0*/  I2FP.F32.S32 R19, R17 ;  /* 0x0000001100137245 */ /* 0x001fca0000201400 */
[----:B------:R-:W-:-:S04]  /*19c0*/  FFMA R2, R19, -1.5707962512969970703, R0 ;  /* 0xbfc90fda13027823 */ /* 0x000fc80000000000 */
[----:B------:R-:W-:-:S04]  /*19d0*/  FFMA R2, R19, -7.5497894158615963534e-08, R2 ;  /* 0xb3a2216813027823 */ /* 0x000fc80000000002 */
[----:B------:R-:W-:Y:S01]  /*19e0*/  FFMA R26, R19, -5.3903029534742383927e-15, R2 ;  /* 0xa7c234c5131a7823 */ /* 0x000fe20000000002 */
[----:B------:R-:W-:Y:S06]  /*19f0*/  @!P0 BRA `(.L_x_43) ;  /* 0x0000000000dc8947 */ /* 0x000fec0003800000 */
[----:B------:R-:W-:-:S13]  /*1a00*/  FSETP.NEU.AND P0, PT, |R0|, +INF , PT ;  /* 0x7f8000000000780b */ /* 0x000fda0003f0d200 */
[----:B------:R-:W-:Y:S01]  /*1a10*/  @!P0 FMUL R26, RZ, R0 ;  /* 0x00000000ff1a8220 */ /* 0x000fe20000400000 */
[----:B------:R-:W-:Y:S01]  /*1a20*/  @!P0 MOV R17, RZ ;  /* 0x000000ff00118202 */ /* 0x000fe20000000f00 */
[----:B------:R-:W-:Y:S06]  /*1a30*/  @!P0 BRA `(.L_x_43) ;  /* 0x0000000000cc8947 */ /* 0x000fec0003800000 */
[----:B------:R-:W-:Y:S01]  /*1a40*/  SHF.L.U32 R4, R0, 0x8, RZ ;  /* 0x0000000800047819 */ /* 0x000fe200000006ff */
[----:B------:R-:W-:Y:S01]  /*1a50*/  HFMA2 R23, -RZ, RZ, 0, 0 ;  /* 0x00000000ff177431 */ /* 0x000fe200000001ff */
[----:B------:R-:W-:Y:S01]  /*1a60*/  MOV R2, R1 ;  /* 0x0000000100027202 */ /* 0x000fe20000000f00 */
[----:B------:R-:W0:Y:S01]  /*1a70*/  LDCU.64 UR8, c[0x4][URZ] ;  /* 0x01000000ff0877ac */ /* 0x000e220008000a00 */
[----:B------:R-:W-:Y:S01]  /*1a80*/  LOP3.LUT R19, R4, 0x80000000, RZ, 0xfc, !PT ;  /* 0x8000000004137812 */ /* 0x000fe200078efcff */
[----:B------:R-:W-:Y:S01]  /*1a90*/  UMOV UR5, URZ ;  /* 0x000000ff00057c82 */ /* 0x000fe20008000000 */
[----:B------:R-:W-:-:S05]  /*1aa0*/  UMOV UR4, URZ ;  /* 0x000000ff00047c82 */ /* 0x000fca0008000000 */
.L_x_44:
[----:B0-----:R-:W-:Y:S02]  /*1ab0*/  MOV R30, UR8 ;  /* 0x00000008001e7c02 */ /* 0x001fe40008000f00 */
[----:B------:R-:W-:-:S05]  /*1ac0*/  MOV R31, UR9 ;  /* 0x00000009001f7c02 */ /* 0x000fca0008000f00 */
[----:B------:R-:W2:Y:S01]  /*1ad0*/  LDG.E.CONSTANT R30, desc[UR6][R30.64] ;  /* 0x000000061e1e7981 */ /* 0x000ea2000c1e9900 */
[----:B------:R-:W-:Y:S02]  /*1ae0*/  UIADD3 UR8, UP0, UPT, UR8, 0x4, URZ ;  /* 0x0000000408087890 */ /* 0x000fe4000ff1e0ff */
[----:B------:R-:W-:Y:S02]  /*1af0*/  UIADD3 UR4, UPT, UPT, UR4, 0x1, URZ ;  /* 0x0000000104047890 */ /* 0x000fe4000fffe0ff */
[----:B------:R-:W-:Y:S02]  /*1b00*/  UIADD3.X UR9, UPT, UPT, URZ, UR9, URZ, UP0, !UPT ;  /* 0x00000009ff097290 */ /* 0x000fe400087fe4ff */
[----:B------:R-:W-:Y:S01]  /*1b10*/  UISETP.NE.AND UP0, UPT, UR4, 0x6, UPT ;  /* 0x000000060400788c */ /* 0x000fe2000bf05270 */
[----:B--2---:R-:W-:-:S03]  /*1b20*/  IMAD.WIDE.U32 R32, R30, R19, RZ ;  /* 0x000000131e207225 */ /* 0x004fc600078e00ff */
[----:B------:R-:W-:-:S04]  /*1b30*/  IADD3 R17, P0, PT, R32, R23, RZ ;  /* 0x0000001720117210 */ /* 0x000fc80007f1e0ff */
[----:B------:R-:W-:Y:S01]  /*1b40*/  IADD3.X R23, PT, PT, R33, UR5, RZ, P0, !PT ;  /* 0x0000000521177c10 */ /* 0x000fe200087fe4ff */
[----:B------:R0:W-:Y:S02]  /*1b50*/  STL [R2], R17 ;  /* 0x0000001102007387 */ /* 0x0001e40000100800 */
[----:B0-----:R-:W-:Y:S01]  /*1b60*/  VIADD R2, R2, 0x4 ;  /* 0x0000000402027836 */ /* 0x001fe20000000000 */
[----:B------:R-:W-:Y:S06]  /*1b70*/  BRA.U UP0, `(.L_x_44) ;  /* 0xfffffffd00cc7547 */ /* 0x000fec000b83ffff */
[----:B------:R-:W-:Y:S01]  /*1b80*/  SHF.R.U32.HI R19, RZ, 0x17, R0 ;  /* 0x00000017ff137819 */ /* 0x000fe20000011600 */
[----:B------:R0:W-:Y:S03]  /*1b90*/  STL [R1+0x18], R23 ;  /* 0x0000181701007387 */ /* 0x0001e60000100800 */
[C---:B------:R-:W-:Y:S02]  /*1ba0*/  LOP3.LUT R2, R19.reuse, 0xe0, RZ, 0xc0, !PT ;  /* 0x000000e013027812 */ /* 0x040fe400078ec0ff */
[----:B------:R-:W-:Y:S02]  /*1bb0*/  LOP3.LUT P0, RZ, R19, 0x1f, RZ, 0xc0, !PT ;  /* 0x0000001f13ff7812 */ /* 0x000fe4000780c0ff */
[----:B------:R-:W-:-:S04]  /*1bc0*/  IADD3 R2, PT, PT, R2, -0x80, RZ ;  /* 0xffffff8002027810 */ /* 0x000fc80007ffe0ff */
[----:B------:R-:W-:-:S05]  /*1bd0*/  SHF.R.U32.HI R2, RZ, 0x5, R2 ;  /* 0x00000005ff027819 */ /* 0x000fca0000011602 */
[----:B------:R-:W-:-:S05]  /*1be0*/  IMAD R24, R2, -0x4, R1 ;  /* 0xfffffffc02187824 */ /* 0x000fca00078e0201 */
[----:B------:R-:W2:Y:S04]  /*1bf0*/  LDL R2, [R24+0x18] ;  /* 0x0000180018027983 */ /* 0x000ea80000100800 */
[----:B------:R-:W2:Y:S04]  /*1c00*/  LDL R17, [R24+0x14] ;  /* 0x0000140018117983 */ /* 0x000ea80000100800 */
[----:B------:R-:W3:Y:S01]  /*1c10*/  @P0 LDL R4, [R24+0x10] ;  /* 0x0000100018040983 */ /* 0x000ee20000100800 */
[----:B------:R-:W-:Y:S01]  /*1c20*/  LOP3.LUT R19, R19, 0x1f, RZ, 0xc0, !PT ;  /* 0x0000001f13137812 */ /* 0x000fe200078ec0ff */
[----:B------:R-:W-:Y:S01]  /*1c30*/  UMOV UR4, 0x54442d19 ;  /* 0x54442d1900047882 */ /* 0x000fe20000000000 */
[----:B------:R-:W-:-:S02]  /*1c40*/  UMOV UR5, 0x3bf921fb ;  /* 0x3bf921fb00057882 */ /* 0x000fc40000000000 */
[-C--:B--2---:R-:W-:Y:S02]  /*1c50*/  @P0 SHF.L.W.U32.HI R2, R17, R19.reuse, R2 ;  /* 0x0000001311020219 */ /* 0x084fe40000010e02 */
[----:B---3--:R-:W-:Y:S02]  /*1c60*/  @P0 SHF.L.W.U32.HI R17, R4, R19, R17 ;  /* 0x0000001304110219 */ /* 0x008fe40000010e11 */
[----:B------:R-:W-:Y:S02]  /*1c70*/  ISETP.GE.AND P0, PT, R0, RZ, PT ;  /* 0x000000ff0000720c */ /* 0x000fe40003f06270 */
[C---:B------:R-:W-:Y:S02]  /*1c80*/  SHF.L.W.U32.HI R19, R17.reuse, 0x2, R2 ;  /* 0x0000000211137819 */ /* 0x040fe40000010e02 */
[----:B------:R-:W-:Y:S02]  /*1c90*/  SHF.L.U32 R17, R17, 0x2, RZ ;  /* 0x0000000211117819 */ /* 0x000fe400000006ff */
[----:B------:R-:W-:-:S02]  /*1ca0*/  SHF.R.S32.HI R4, RZ, 0x1f, R19 ;  /* 0x0000001fff047819 */ /* 0x000fc40000011413 */
[----:B------:R-:W-:Y:S02]  /*1cb0*/  SHF.R.U32.HI R2, RZ, 0x1e, R2 ;  /* 0x0000001eff027819 */ /* 0x000fe40000011602 */
[C---:B------:R-:W-:Y:S02]  /*1cc0*/  LOP3.LUT R30, R4.reuse, R17, RZ, 0x3c, !PT ;  /* 0x00000011041e7212 */ /* 0x040fe400078e3cff */
[----:B------:R-:W-:Y:S02]  /*1cd0*/  LOP3.LUT R31, R4, R19, RZ, 0x3c, !PT ;  /* 0x00000013041f7212 */ /* 0x000fe400078e3cff */
[C---:B------:R-:W-:Y:S02]  /*1ce0*/  LOP3.LUT R4, R19.reuse, R0, RZ, 0x3c, !PT ;  /* 0x0000000013047212 */ /* 0x040fe400078e3cff */
[----:B------:R-:W-:Y:S02]  /*1cf0*/  LEA.HI R17, R19, R2, RZ, 0x1 ;  /* 0x0000000213117211 */ /* 0x000fe400078f08ff */
[----:B------:R-:W1:Y:S01]  /*1d00*/  I2F.F64.S64 R30, R30 ;  /* 0x0000001e001e7312 */ /* 0x000e620000301c00 */
[----:B------:R-:W-:-:S02]  /*1d10*/  ISETP.GE.AND P1, PT, R4, RZ, PT ;  /* 0x000000ff0400720c */ /* 0x000fc40003f26270 */
[----:B------:R-:W-:-:S04]  /*1d20*/  IADD3 R2, PT, PT, -R17, RZ, RZ ;  /* 0x000000ff11027210 */ /* 0x000fc80007ffe1ff */
[----:B------:R-:W-:Y:S01]  /*1d30*/  @!P0 MOV R17, R2 ;  /* 0x0000000200118202 */ /* 0x000fe20000000f00 */
[----:B-1----:R-:W-:-:S10]  /*1d40*/  DMUL R32, R30, UR4 ;  /* 0x000000041e207c28 */ /* 0x002fd40008000000 */
[----:B------:R-:W1:Y:S02]  /*1d50*/  F2F.F32.F64 R32, R32 ;  /* 0x0000002000207310 */ /* 0x000e640000301000 */
[----:B01----:R-:W-:-:S07]  /*1d60*/  FSEL R26, -R32, R32, !P1 ;  /* 0x00000020201a7208 */ /* 0x003fce0004800100 */
.L_x_43:
[----:B------:R-:W-:Y:S05]  /*1d70*/  BSYNC.RECONVERGENT B1 ;  /* 0x0000000000017941 */ /* 0x000fea0003800200 */
.L_x_42:
[----:B------:R-:W-:Y:S02]  /*1d80*/  HFMA2 R2, -RZ, RZ, 0.487060546875, -0.0625 ;  /* 0x37cbac00ff027431 */ /* 0x000fe400000001ff */
[----:B------:R-:W-:Y:S01]  /*1d90*/  FMUL R23, R21, 0.63661974668502807617 ;  /* 0x3f22f98315177820 */ /* 0x000fe20000400000 */
[----:B------:R-:W-:Y:S01]  /*1da0*/  FMUL R24, R26, R26 ;  /* 0x0000001a1a187220 */ /* 0x000fe20000400000 */
[C---:B------:R-:W-:Y:S01]  /*1db0*/  LOP3.LUT R4, R17.reuse, 0x1, RZ, 0xc0, !PT ;  /* 0x0000000111047812 */ /* 0x040fe200078ec0ff */
[----:B------:R-:W-:Y:S01]  /*1dc0*/  BSSY.RECONVERGENT B1, `(.L_x_45) ;  /* 0x000004d000017945 */ /* 0x000fe20003800200 */
[----:B------:R-:W-:Y:S02]  /*1dd0*/  LOP3.LUT P1, RZ, R17, 0x2, RZ, 0xc0, !PT ;  /* 0x0000000211ff7812 */ /* 0x000fe4000782c0ff */
[----:B------:R-:W0:Y:S01]  /*1de0*/  F2I.NTZ R23, R23 ;  /* 0x0000001700177305 */ /* 0x000e220000203100 */
[----:B------:R-:W-:Y:S01]  /*1df0*/  ISETP.NE.U32.AND P0, PT, R4, 0x1, PT ;  /* 0x000000010400780c */ /* 0x000fe20003f05070 */
[----:B------:R-:W-:Y:S01]  /*1e00*/  FFMA R19, R24, R2, -0.0013887860113754868507 ;  /* 0xbab607ed18137423 */ /* 0x000fe20000000002 */
[----:B------:R-:W-:-:S02]  /*1e10*/  MOV R4, 0x3d2aaabb ;  /* 0x3d2aaabb00047802 */ /* 0x000fc40000000f00 */
[----:B------:R-:W-:Y:S02]  /*1e20*/  FSEL R17, R26, 1, P0 ;  /* 0x3f8000001a117808 */ /* 0x000fe40000000000 */
[----:B------:R-:W-:Y:S01]  /*1e30*/  FSEL R31, R19, -0.00019574658654164522886, !P0 ;  /* 0xb94d4153131f7808 */ /* 0x000fe20004000000 */
[----:B------:R-:W-:Y:S01]  /*1e40*/  IMAD.MOV.U32 R19, RZ, RZ, 0x3effffff ;  /* 0x3effffffff137424 */ /* 0x000fe200078e00ff */
[----:B------:R-:W-:-:S05]  /*1e50*/  FSEL R33, R4, 0.0083327032625675201416, !P0 ;  /* 0x3c0885e404217808 */ /* 0x000fca0004000000 */
[C---:B------:R-:W-:Y:S01]  /*1e60*/  FFMA R31, R24.reuse, R31, R33 ;  /* 0x0000001f181f7223 */ /* 0x040fe20000000021 */
[----:B------:R-:W-:Y:S02]  /*1e70*/  FSEL R33, -R19, -0.16666662693023681641, !P0 ;  /* 0xbe2aaaa813217808 */ /* 0x000fe40004000100 */
[----:B------:R-:W-:Y:S02]  /*1e80*/  FSETP.GE.AND P0, PT, |R21|, 105615, PT ;  /* 0x47ce47801500780b */ /* 0x000fe40003f06200 */
[----:B0-----:R-:W-:Y:S01]  /*1e90*/  I2FP.F32.S32 R28, R23 ;  /* 0x00000017001c7245 */ /* 0x001fe20000201400 */
[C---:B------:R-:W-:Y:S01]  /*1ea0*/  FFMA R31, R24.reuse, R31, R33 ;  /* 0x0000001f181f7223 */ /* 0x040fe20000000021 */
[----:B------:R-:W-:-:S03]  /*1eb0*/  FFMA R24, R24, R17, RZ ;  /* 0x0000001118187223 */ /* 0x000fc600000000ff */
[----:B------:R-:W-:Y:S01]  /*1ec0*/  FFMA R33, R28, -1.5707962512969970703, R21 ;  /* 0xbfc90fda1c217823 */ /* 0x000fe20000000015 */
[----:B------:R-:W-:-:S03]  /*1ed0*/  FFMA R17, R24, R31, R17 ;  /* 0x0000001f18117223 */ /* 0x000fc60000000011 */
[----:B------:R-:W-:Y:S01]  /*1ee0*/  FFMA R33, R28, -7.5497894158615963534e-08, R33 ;  /* 0xb3a221681c217823 */ /* 0x000fe20000000021 */
[----:B------:R-:W-:-:S03]  /*1ef0*/  @P1 FADD R17, RZ, -R17 ;  /* 0x80000011ff111221 */ /* 0x000fc60000000000 */
        /* <DEDUP_REMOVED lines=13> */
.L_x_47:
        /* <DEDUP_REMOVED lines=35> */
[C---:B0-----:R-:W-:Y:S02]  /*2200*/  LOP3.LUT R26, R24.reuse, R21, RZ, 0x3c, !PT ;  /* 0x00000015181a7212 */ /* 0x041fe400078e3cff */
[----:B------:R-:W-:Y:S02]  /*2210*/  LEA.HI R23, R24, R23, RZ, 0x1 ;  /* 0x0000001718177211 */ /* 0x000fe400078f08ff */
[----:B------:R-:W0:Y:S01]  /*2220*/  I2F.F64.S64 R30, R30 ;  /* 0x0000001e001e7312 */ /* 0x000e220000301c00 */
[----:B------:R-:W-:-:S02]  /*2230*/  ISETP.GE.AND P1, PT, R26, RZ, PT ;  /* 0x000000ff1a00720c */ /* 0x000fc40003f26270 */
[----:B------:R-:W-:-:S04]  /*2240*/  IADD3 R24, PT, PT, -R23, RZ, RZ ;  /* 0x000000ff17187210 */ /* 0x000fc80007ffe1ff */
[----:B------:R-:W-:Y:S01]  /*2250*/  @!P0 MOV R23, R24 ;  /* 0x0000001800178202 */ /* 0x000fe20000000f00 */
[----:B0-----:R-:W-:-:S10]  /*2260*/  DMUL R32, R30, UR4 ;  /* 0x000000041e207c28 */ /* 0x001fd40008000000 */
[----:B------:R-:W0:Y:S02]  /*2270*/  F2F.F32.F64 R32, R32 ;  /* 0x0000002000207310 */ /* 0x000e240000301000 */
[----:B0-----:R-:W-:-:S07]  /*2280*/  FSEL R26, -R32, R32, !P1 ;  /* 0x00000020201a7208 */ /* 0x001fce0004800100 */
.L_x_46:
[----:B------:R-:W-:Y:S05]  /*2290*/  BSYNC.RECONVERGENT B1 ;  /* 0x0000000000017941 */ /* 0x000fea0003800200 */
.L_x_45:
[----:B------:R-:W-:Y:S01]  /*22a0*/  FADD R24, R0, -R21 ;  /* 0x8000001500187221 */ /* 0x000fe20000000000 */
[----:B------:R-:W-:Y:S01]  /*22b0*/  FMUL R31, R26, R26 ;  /* 0x0000001a1a1f7220 */ /* 0x000fe20000400000 */
[----:B------:R-:W-:Y:S01]  /*22c0*/  LOP3.LUT R28, R23, 0x1, RZ, 0xc0, !PT ;  /* 0x00000001171c7812 */ /* 0x000fe200078ec0ff */
[----:B------:R-:W-:Y:S01]  /*22d0*/  BSSY.RECONVERGENT B1, `(.L_x_48) ;  /* 0x000004c000017945 */ /* 0x000fe20003800200 */
[----:B------:R-:W-:Y:S01]  /*22e0*/  FMUL R21, R24, 0.63661974668502807617 ;  /* 0x3f22f98318157820 */ /* 0x000fe20000400000 */
[----:B------:R-:W-:Y:S01]  /*22f0*/  FFMA R0, R31, R2, -0.0013887860113754868507 ;  /* 0xbab607ed1f007423 */ /* 0x000fe20000000002 */
[----:B------:R-:W-:Y:S02]  /*2300*/  ISETP.NE.U32.AND P0, PT, R28, 0x1, PT ;  /* 0x000000011c00780c */ /* 0x000fe40003f05070 */
[----:B------:R-:W-:Y:S02]  /*2310*/  LOP3.LUT P1, RZ, R23, 0x2, RZ, 0xc0, !PT ;  /* 0x0000000217ff7812 */ /* 0x000fe4000782c0ff */
[----:B------:R-:W0:Y:S01]  /*2320*/  F2I.NTZ R21, R21 ;  /* 0x0000001500157305 */ /* 0x000e220000203100 */
[----:B------:R-:W-:-:S02]  /*2330*/  FSEL R0, R0, -0.00019574658654164522886, !P0 ;  /* 0xb94d415300007808 */ /* 0x000fc40004000000 */
[----:B------:R-:W-:Y:S02]  /*2340*/  FSEL R28, R4, 0.0083327032625675201416, !P0 ;  /* 0x3c0885e4041c7808 */ /* 0x000fe40004000000 */
[----:B------:R-:W-:-:S03]  /*2350*/  FSEL R30, -R19, -0.16666662693023681641, !P0 ;  /* 0xbe2aaaa8131e7808 */ /* 0x000fc60004000100 */
[C---:B------:R-:W-:Y:S01]  /*2360*/  FFMA R28, R31.reuse, R0, R28 ;  /* 0x000000001f1c7223 */ /* 0x040fe2000000001c */
[----:B------:R-:W-:Y:S02]  /*2370*/  FSEL R0, R26, 1, P0 ;  /* 0x3f8000001a007808 */ /* 0x000fe40000000000 */
[----:B------:R-:W-:Y:S01]  /*2380*/  FSETP.GE.AND P0, PT, |R24|, 105615, PT ;  /* 0x47ce47801800780b */ /* 0x000fe20003f06200 */
[C---:B------:R-:W-:Y:S02]  /*2390*/  FFMA R28, R31.reuse, R28, R30 ;  /* 0x0000001c1f1c7223 */ /* 0x040fe4000000001e */
[----:B------:R-:W-:Y:S01]  /*23a0*/  FFMA R31, R31, R0, RZ ;  /* 0x000000001f1f7223 */ /* 0x000fe200000000ff */
[----:B0-----:R-:W-:-:S03]  /*23b0*/  I2FP.F32.S32 R23, R21 ;  /* 0x0000001500177245 */ /* 0x001fc60000201400 */
[----:B------:R-:W-:Y:S02]  /*23c0*/  FFMA R0, R31, R28, R0 ;  /* 0x0000001c1f007223 */ /* 0x000fe40000000000 */
[C---:B------:R-:W-:Y:S02]  /*23d0*/  FFMA R26, R23.reuse, -1.5707962512969970703, R24 ;  /* 0xbfc90fda171a7823 */ /* 0x040fe40000000018 */
[----:B------:R-:W-:Y:S02]  /*23e0*/  @P1 FADD R0, RZ, -R0 ;  /* 0x80000000ff001221 */ /* 0x000fe40000000000 */
        /* <DEDUP_REMOVED lines=8> */
[----:B------:R-:W-:Y:S01]  /*2470*/  IMAD.MOV.U32 R26, RZ, RZ, RZ ;  /* 0x000000ffff1a7224 */ /* 0x000fe200078e00ff */
[----:B------:R-:W-:Y:S01]  /*2480*/  MOV R21, R1 ;  /* 0x0000000100157202 */ /* 0x000fe20000000f00 */
[----:B------:R-:W0:Y:S01]  /*2490*/  LDCU.64 UR8, c[0x4][URZ] ;  /* 0x01000000ff0877ac */ /* 0x000e220008000a00 */
[----:B------:R-:W-:Y:S01]  /*24a0*/  LOP3.LUT R23, R23, 0x80000000, RZ, 0xfc, !PT ;  /* 0x8000000017177812 */ /* 0x000fe200078efcff */
[----:B------:R-:W-:Y:S01]  /*24b0*/  UMOV UR5, URZ ;  /* 0x000000ff00057c82 */ /* 0x000fe20008000000 */
[----:B------:R-:W-:-:S05]  /*24c0*/  UMOV UR4, URZ ;  /* 0x000000ff00047c82 */ /* 0x000fca0008000000 */
.L_x_50:
        /* <DEDUP_REMOVED lines=11> */
[----:B0-----:R-:W-:Y:S01]  /*2580*/  IADD3 R21, PT, PT, R21, 0x4, RZ ;  /* 0x0000000415157810 */ /* 0x001fe20007ffe0ff */
        /* <DEDUP_REMOVED lines=16> */
[--C-:B0-----:R-:W-:Y:S02]  /*2690*/  SHF.R.U32.HI R26, RZ, 0x1e, R21.reuse ;  /* 0x0000001eff1a7819 */ /* 0x101fe40000011615 */
[C---:B------:R-:W-:Y:S02]  /*26a0*/  SHF.L.W.U32.HI R23, R28.reuse, 0x2, R21 ;  /* 0x000000021c177819 */ /* 0x040fe40000010e15 */
[----:B------:R-:W-:Y:S02]  /*26b0*/  SHF.L.U32 R28, R28, 0x2, RZ ;  /* 0x000000021c1c7819 */ /* 0x000fe400000006ff */
[----:B------:R-:W-:-:S02]  /*26c0*/  SHF.R.S32.HI R31, RZ, 0x1f, R23 ;  /* 0x0000001fff1f7819 */ /* 0x000fc40000011417 */
[----:B------:R-:W-:Y:S02]  /*26d0*/  ISETP.GE.AND P0, PT, R24, RZ, PT ;  /* 0x000000ff1800720c */ /* 0x000fe40003f06270 */
[C---:B------:R-:W-:Y:S02]  /*26e0*/  LOP3.LUT R30, R31.reuse, R28, RZ, 0x3c, !PT ;  /* 0x0000001c1f1e7212 */ /* 0x040fe400078e3cff */
[----:B------:R-:W-:Y:S02]  /*26f0*/  LOP3.LUT R31, R31, R23, RZ, 0x3c, !PT ;  /* 0x000000171f1f7212 */ /* 0x000fe400078e3cff */
[C---:B------:R-:W-:Y:S02]  /*2700*/  LEA.HI R21, R23.reuse, R26, RZ, 0x1 ;  /* 0x0000001a17157211 */ /* 0x040fe400078f08ff */
[----:B------:R-:W-:Y:S02]  /*2710*/  LOP3.LUT R24, R23, R24, RZ, 0x3c, !PT ;  /* 0x0000001817187212 */ /* 0x000fe400078e3cff */
[----:B------:R-:W0:Y:S01]  /*2720*/  I2F.F64.S64 R30, R30 ;  /* 0x0000001e001e7312 */ /* 0x000e220000301c00 */
[----:B------:R-:W-:Y:S01]  /*2730*/  IMAD.MOV R23, RZ, RZ, -R21 ;  /* 0x000000ffff177224 */ /* 0x000fe200078e0a15 */
[----:B------:R-:W-:-:S04]  /*2740*/  ISETP.GE.AND P1, PT, R24, RZ, PT ;  /* 0x000000ff1800720c */ /* 0x000fc80003f26270 */
[----:B------:R-:W-:Y:S01]  /*2750*/  @!P0 MOV R21, R23 ;  /* 0x0000001700158202 */ /* 0x000fe20000000f00 */
[----:B0-----:R-:W-:-:S10]  /*2760*/  DMUL R32, R30, UR4 ;  /* 0x000000041e207c28 */ /* 0x001fd40008000000 */
[----:B------:R-:W0:Y:S02]  /*2770*/  F2F.F32.F64 R32, R32 ;  /* 0x0000002000207310 */ /* 0x000e240000301000 */
[----:B0-----:R-:W-:-:S07]  /*2780*/  FSEL R23, -R32, R32, !P1 ;  /* 0x0000002020177208 */ /* 0x001fce0004800100 */
.L_x_49:
[----:B------:R-:W-:Y:S05]  /*2790*/  BSYNC.RECONVERGENT B1 ;  /* 0x0000000000017941 */ /* 0x000fea0003800200 */
.L_x_48:
[----:B------:R-:W-:Y:S01]  /*27a0*/  FMUL R31, R23, R23 ;  /* 0x00000017171f7220 */ /* 0x000fe20000400000 */
[C---:B------:R-:W-:Y:S01]  /*27b0*/  LOP3.LUT R24, R21.reuse, 0x1, RZ, 0xc0, !PT ;  /* 0x0000000115187812 */ /* 0x040fe200078ec0ff */
[----:B------:R-:W-:Y:S01]  /*27c0*/  BSSY.RECONVERGENT B4, `(.L_x_51) ;  /* 0x0000017000047945 */ /* 0x000fe20003800200 */
[----:B------:R-:W-:Y:S01]  /*27d0*/  LOP3.LUT P1, RZ, R21, 0x2, RZ, 0xc0, !PT ;  /* 0x0000000215ff7812 */ /* 0x000fe2000782c0ff */
[----:B------:R-:W-:Y:S01]  /*27e0*/  FFMA R2, R31, R2, -0.0013887860113754868507 ;  /* 0xbab607ed1f027423 */ /* 0x000fe20000000002 */
[----:B------:R-:W-:Y:S02]  /*27f0*/  ISETP.NE.U32.AND P0, PT, R24, 0x1, PT ;  /* 0x000000011800780c */ /* 0x000fe40003f05070 */
[----:B------:R-:W0:Y:S02]  /*2800*/  MUFU.RCP R24, R17 ;  /* 0x0000001100187308 */ /* 0x000e240000001000 */
[----:B------:R-:W-:Y:S02]  /*2810*/  FSEL R4, R4, 0.0083327032625675201416, !P0 ;  /* 0x3c0885e404047808 */ /* 0x000fe40004000000 */
[----:B------:R-:W-:-:S02]  /*2820*/  FSEL R2, R2, -0.00019574658654164522886, !P0 ;  /* 0xb94d415302027808 */ /* 0x000fc40004000000 */
[----:B------:R-:W-:-:S03]  /*2830*/  FSEL R19, -R19, -0.16666662693023681641, !P0 ;  /* 0xbe2aaaa813137808 */ /* 0x000fc60004000100 */
[----:B------:R-:W-:Y:S01]  /*2840*/  FFMA R4, R31, R2, R4 ;  /* 0x000000021f047223 */ /* 0x000fe20000000004 */
[----:B------:R-:W-:-:S03]  /*2850*/  FSEL R2, R23, 1, P0 ;  /* 0x3f80000017027808 */ /* 0x000fc60000000000 */
[C---:B------:R-:W-:Y:S02]  /*2860*/  FFMA R4, R31.reuse, R4, R19 ;  /* 0x000000041f047223 */ /* 0x040fe40000000013 */
[----:B------:R-:W-:Y:S01]  /*2870*/  FFMA R31, R31, R2, RZ ;  /* 0x000000021f1f7223 */ /* 0x000fe200000000ff */
[----:B0-----:R-:W-:-:S03]  /*2880*/  FFMA R19, -R17, R24, 1 ;  /* 0x3f80000011137423 */ /* 0x001fc60000000118 */
[----:B------:R-:W-:Y:S01]  /*2890*/  FFMA R35, R31, R4, R2 ;  /* 0x000000041f237223 */ /* 0x000fe20000000002 */
[----:B------:R-:W-:-:S03]  /*28a0*/  FFMA R24, R24, R19, R24 ;  /* 0x0000001318187223 */ /* 0x000fc60000000018 */
[----:B------:R-:W-:-:S04]  /*28b0*/  @P1 FADD R35, RZ, -R35 ;  /* 0x80000023ff231221 */ /* 0x000fc80000000000 */
[----:B------:R-:W0:Y:S01]  /*28c0*/  FCHK P0, R35, R17 ;  /* 0x0000001123007302 */ /* 0x000e220000000000 */
[----:B------:R-:W-:-:S04]  /*28d0*/  FFMA R19, R35, R24, RZ ;  /* 0x0000001823137223 */ /* 0x000fc800000000ff */
[----:B------:R-:W-:-:S04]  /*28e0*/  FFMA R2, -R17, R19, R35 ;  /* 0x0000001311027223 */ /* 0x000fc80000000123 */
[----:B------:R-:W-:Y:S01]  /*28f0*/  FFMA R2, R24, R2, R19 ;  /* 0x0000000218027223 */ /* 0x000fe20000000013 */
[----:B0-----:R-:W-:Y:S06]  /*2900*/  @!P0 BRA `(.L_x_52) ;  /* 0x0000000000088947 */ /* 0x001fec0003800000 */
[----:B------:R-:W-:-:S07]  /*2910*/  MOV R4, 0x2930 ;  /* 0x0000293000047802 */ /* 0x000fce0000000f00 */
[----:B------:R-:W-:Y:S05]  /*2920*/  CALL.REL.NOINC `($__internal_1_$__cuda_sm3x_div_rn_noftz_f32_slowpath) ;  /* 0x00000008004c7944 */ /* 0x000fea0003c00000 */
.L_x_52:
[----:B------:R-:W-:Y:S05]  /*2930*/  BSYNC.RECONVERGENT B4 ;  /* 0x0000000000047941 */ /* 0x000fea0003800200 */
.L_x_51:
[----:B------:R-:W0:Y:S01]  /*2940*/  MUFU.RCP R4, R17 ;  /* 0x0000001100047308 */ /* 0x000e220000001000 */
[----:B------:R-:W-:Y:S01]  /*2950*/  BSSY.RECONVERGENT B4, `(.L_x_53) ;  /* 0x000000f000047945 */ /* 0x000fe20003800200 */
[C---:B------:R-:W-:Y:S01]  /*2960*/  FMUL R27, R2.reuse, R27 ;  /* 0x0000001b021b7220 */ /* 0x040fe20000400000 */
[C---:B------:R-:W-:Y:S01]  /*2970*/  FMUL R29, R2.reuse, R29 ;  /* 0x0000001d021d7220 */ /* 0x040fe20000400000 */
[C---:B------:R-:W-:Y:S01]  /*2980*/  FMUL R25, R2.reuse, R25 ;  /* 0x0000001902197220 */ /* 0x040fe20000400000 */
[----:B------:R-:W-:-:S03]  /*2990*/  FMUL R33, R2, R22 ;  /* 0x0000001602217220 */ /* 0x000fc60000400000 */
[----:B------:R-:W1:Y:S01]  /*29a0*/  FCHK P0, R0, R17 ;  /* 0x0000001100007302 */ /* 0x000e620000000000 */
[----:B0-----:R-:W-:-:S04]  /*29b0*/  FFMA R19, -R17, R4, 1 ;  /* 0x3f80000011137423 */ /* 0x001fc80000000104 */
[----:B------:R-:W-:-:S04]  /*29c0*/  FFMA R21, R4, R19, R4 ;  /* 0x0000001304157223 */ /* 0x000fc80000000004 */
[----:B------:R-:W-:-:S04]  /*29d0*/  FFMA R4, R0, R21, RZ ;  /* 0x0000001500047223 */ /* 0x000fc800000000ff */
[----:B------:R-:W-:-:S04]  /*29e0*/  FFMA R19, -R17, R4, R0 ;  /* 0x0000000411137223 */ /* 0x000fc80000000100 */
[----:B------:R-:W-:Y:S01]  /*29f0*/  FFMA R2, R21, R19, R4 ;  /* 0x0000001315027223 */ /* 0x000fe20000000004 */
[----:B-1----:R-:W-:Y:S06]  /*2a00*/  @!P0 BRA `(.L_x_54) ;  /* 0x00000000000c8947 */ /* 0x002fec0003800000 */
[----:B------:R-:W-:Y:S02]  /*2a10*/  MOV R35, R0 ;  /* 0x0000000000237202 */ /* 0x000fe40000000f00 */
[----:B------:R-:W-:-:S07]  /*2a20*/  MOV R4, 0x2a40 ;  /* 0x00002a4000047802 */ /* 0x000fce0000000f00 */
[----:B------:R-:W-:Y:S05]  /*2a30*/  CALL.REL.NOINC `($__internal_1_$__cuda_sm3x_div_rn_noftz_f32_slowpath) ;  /* 0x0000000800087944 */ /* 0x000fea0003c00000 */
.L_x_54:
[----:B------:R-:W-:Y:S05]  /*2a40*/  BSYNC.RECONVERGENT B4 ;  /* 0x0000000000047941 */ /* 0x000fea0003800200 */
.L_x_53:
[C---:B------:R-:W-:Y:S01]  /*2a50*/  FFMA R14, R2.reuse, R14, R27 ;  /* 0x0000000e020e7223 */ /* 0x040fe2000000001b */
[C---:B------:R-:W-:Y:S01]  /*2a60*/  FFMA R29, R2.reuse, R16, R29 ;  /* 0x00000010021d7223 */ /* 0x040fe2000000001d */
[C---:B------:R-:W-:Y:S01]  /*2a70*/  FFMA R18, R2.reuse, R18, R25 ;  /* 0x0000001202127223 */ /* 0x040fe20000000019 */
[----:B------:R-:W-:-:S07]  /*2a80*/  FFMA R33, R2, R20, R33 ;  /* 0x0000001402217223 */ /* 0x000fce0000000021 */
.L_x_41:
[----:B------:R-:W-:Y:S05]  /*2a90*/  BSYNC.RECONVERGENT B3 ;  /* 0x0000000000037941 */ /* 0x000fea0003800200 */
.L_x_28:
[----:B------:R-:W0:Y:S02]  /*2aa0*/  LDC.64 R16, c[0x0][0x390] ;  /* 0x0000e400ff107b82 */ /* 0x000e240000000a00 */
[----:B0-----:R-:W2:Y:S04]  /*2ab0*/  LDG.E R23, desc[UR6][R16.64+0x4] ;  /* 0x0000040610177981 */ /* 0x001ea8000c1e1900 */
[----:B------:R-:W3:Y:S04]  /*2ac0*/  LDG.E R19, desc[UR6][R16.64+0x14] ;  /* 0x0000140610137981 */ /* 0x000ee8000c1e1900 */
[----:B------:R-:W4:Y:S04]  /*2ad0*/  LDG.E R0, desc[UR6][R16.64+0x10] ;  /* 0x0000100610007981 */ /* 0x000f28000c1e1900 */
[----:B------:R-:W5:Y:S04]  /*2ae0*/  LDG.E R2, desc[UR6][R16.64] ;  /* 0x0000000610027981 */ /* 0x000f68000c1e1900 */
[----:B------:R-:W5:Y:S01]  /*2af0*/  LDG.E R21, desc[UR6][R16.64+0x24] ;  /* 0x0000240610157981 */ /* 0x000f62000c1e1900 */
[----:B------:R-:W-:Y:S01]  /*2b00*/  FADD R22, -R15, 1 ;  /* 0x3f8000000f167421 */ /* 0x000fe20000000100 */
[-C--:B------:R-:W-:Y:S01]  /*2b10*/  FMUL R26, R18, R14.reuse ;  /* 0x0000000e121a7220 */ /* 0x080fe20000400000 */
[----:B------:R-:W-:Y:S01]  /*2b20*/  FMUL R35, R29, R14 ;  /* 0x0000000e1d237220 */ /* 0x000fe20000400000 */
[----:B------:R-:W5:Y:S01]  /*2b30*/  LDG.E R30, desc[UR6][R16.64+0x18] ;  /* 0x00001806101e7981 */ /* 0x000f62000c1e1900 */
[C---:B------:R-:W-:Y:S01]  /*2b40*/  FMUL R4, R22.reuse, R11 ;  /* 0x0000000b16047220 */ /* 0x040fe20000400000 */
[C---:B------:R-:W-:Y:S01]  /*2b50*/  FMUL R20, R22.reuse, R12 ;  /* 0x0000000c16147220 */ /* 0x040fe20000400000 */
[----:B------:R-:W-:Y:S01]  /*2b60*/  FMUL R22, R22, R13 ;  /* 0x0000000d16167220 */ /* 0x000fe20000400000 */
[----:B------:R-:W-:Y:S01]  /*2b70*/  FMUL R11, R33, R14 ;  /* 0x0000000e210b7220 */ /* 0x000fe20000400000 */
[CC--:B------:R-:W-:Y:S01]  /*2b80*/  FMUL R12, R18.reuse, R18.reuse ;  /* 0x00000012120c7220 */ /* 0x0c0fe20000400000 */
[-C--:B------:R-:W-:Y:S01]  /*2b90*/  FMUL R13, R29, R29.reuse ;  /* 0x0000001d1d0d7220 */ /* 0x080fe20000400000 */
[CCC-:B------:R-:W-:Y:S01]  /*2ba0*/  FFMA R14, R33.reuse, R29.reuse, -R26.reuse ;  /* 0x0000001d210e7223 */ /* 0x1c0fe2000000081a */
[CCC-:B------:R-:W-:Y:S01]  /*2bb0*/  FFMA R25, R18.reuse, R29.reuse, -R11.reuse ;  /* 0x0000001d12197223 */ /* 0x1c0fe2000000080b */
[CC--:B------:R-:W-:Y:S01]  /*2bc0*/  FFMA R24, R18.reuse, R29.reuse, R11 ;  /* 0x0000001d12187223 */ /* 0x0c0fe2000000000b */
[C---:B------:R-:W-:Y:S01]  /*2bd0*/  FFMA R11, R33.reuse, R29, R26 ;  /* 0x0000001d210b7223 */ /* 0x040fe2000000001a */
[CC--:B------:R-:W-:Y:S01]  /*2be0*/  FFMA R31, R33.reuse, R33.reuse, R12 ;  /* 0x00000021211f7223 */ /* 0x0c0fe2000000000c */
[C-C-:B------:R-:W-:Y:S01]  /*2bf0*/  FFMA R29, R33.reuse, R33, R13.reuse ;  /* 0x00000021211d7223 */ /* 0x140fe2000000000d */
[-C--:B------:R-:W-:Y:S01]  /*2c00*/  FFMA R32, R18, R18.reuse, R13 ;  /* 0x0000001212207223 */ /* 0x080fe2000000000d */
[CCC-:B------:R-:W-:Y:S01]  /*2c10*/  FFMA R27, R33.reuse, R18.reuse, -R35.reuse ;  /* 0x00000012211b7223 */ /* 0x1c0fe20000000823 */
[----:B------:R-:W0:Y:S01]  /*2c20*/  LDC.64 R12, c[0x0][0x398] ;  /* 0x0000e600ff0c7b82 */ /* 0x000e220000000a00 */
[----:B------:R-:W-:Y:S01]  /*2c30*/  FFMA R26, R33, R18, R35 ;  /* 0x00000012211a7223 */ /* 0x000fe20000000023 */
[----:B------:R-:W5:Y:S04]  /*2c40*/  LDG.E R28, desc[UR6][R16.64+0x8] ;  /* 0x00000806101c7981 */ /* 0x000f68000c1e1900 */
[----:B------:R-:W5:Y:S04]  /*2c50*/  LDG.E R33, desc[UR6][R16.64+0x1c] ;  /* 0x00001c0610217981 */ /* 0x000f68000c1e1900 */
[----:B------:R-:W5:Y:S04]  /*2c60*/  LDG.E R36, desc[UR6][R16.64+0x20] ;  /* 0x0000200610247981 */ /* 0x000f68000c1e1900 */
[----:B------:R-:W5:Y:S04]  /*2c70*/  LDG.E R18, desc[UR6][R16.64+0xc] ;  /* 0x00000c0610127981 */ /* 0x000f68000c1e1900 */
[----:B------:R-:W5:Y:S04]  /*2c80*/  LDG.E R34, desc[UR6][R16.64+0x28] ;  /* 0x0000280610227981 */ /* 0x000f68000c1e1900 */
[----:B------:R1:W5:Y:S01]  /*2c90*/  LDG.E R35, desc[UR6][R16.64+0x2c] ;  /* 0x00002c0610237981 */ /* 0x000362000c1e1900 */
[----:B------:R-:W-:Y:S01]  /*2ca0*/  FFMA R4, R15, R10, R4 ;  /* 0x0000000a0f047223 */ /* 0x000fe20000000004 */
[C---:B--2---:R-:W-:Y:S01]  /*2cb0*/  FMUL R10, R6.reuse, R23 ;  /* 0x00000017060a7220 */ /* 0x044fe20000400000 */
[----:B---3--:R-:W-:-:S04]  /*2cc0*/  FMUL R23, R6, R19 ;  /* 0x0000001306177220 */ /* 0x008fc80000400000 */
[C---:B----4-:R-:W-:Y:S02]  /*2cd0*/  FFMA R23, R5.reuse, R0, R23 ;  /* 0x0000000005177223 */ /* 0x050fe40000000017 */
[----:B0-----:R-:W2:Y:S01]  /*2ce0*/  LDG.E R0, desc[UR6][R12.64+0x4] ;  /* 0x000004060c007981 */ /* 0x001ea2000c1e1900 */
[----:B-----5:R-:W-:-:S03]  /*2cf0*/  FFMA R19, R5, R2, R10 ;  /* 0x0000000205137223 */ /* 0x020fc6000000000a */
[----:B------:R-:W3:Y:S01]  /*2d00*/  LDG.E R10, desc[UR6][R12.64] ;  /* 0x000000060c0a7981 */ /* 0x000ee2000c1e1900 */
[----:B------:R-:W-:-:S03]  /*2d10*/  FMUL R21, R6, R21 ;  /* 0x0000001506157220 */ /* 0x000fc60000400000 */
[----:B------:R-:W4:Y:S04]  /*2d20*/  LDG.E R6, desc[UR6][R12.64+0x8] ;  /* 0x000008060c067981 */ /* 0x000f28000c1e1900 */
[----:B------:R-:W5:Y:S01]  /*2d30*/  LDG.E R2, desc[UR6][R12.64+0xc] ;  /* 0x00000c060c027981 */ /* 0x000f62000c1e1900 */
[----:B------:R-:W-:Y:S01]  /*2d40*/  FFMA R30, R7, R30, R23 ;  /* 0x0000001e071e7223 */ /* 0x000fe20000000017 */
[----:B------:R-:W-:Y:S01]  /*2d50*/  FADD R29, R29, R29 ;  /* 0x0000001d1d1d7221 */ /* 0x000fe20000000000 */
[----:B------:R-:W-:Y:S01]  /*2d60*/  FADD R25, R25, R25 ;  /* 0x0000001919197221 */ /* 0x000fe20000000000 */
[----:B------:R-:W-:Y:S02]  /*2d70*/  FADD R31, R31, R31 ;  /* 0x0000001f1f1f7221 */ /* 0x000fe40000000000 */
[----:B------:R-:W-:-:S02]  /*2d80*/  FADD R29, -R29, 1 ;  /* 0x3f8000001d1d7421 */ /* 0x000fc40000000100 */
[----:B------:R-:W-:Y:S01]  /*2d90*/  FADD R31, -R31, 1 ;  /* 0x3f8000001f1f7421 */ /* 0x000fe20000000100 */
[----:B------:R-:W-:Y:S01]  /*2da0*/  FFMA R19, R7, R28, R19 ;  /* 0x0000001c07137223 */ /* 0x000fe20000000013 */
[----:B------:R-:W-:Y:S01]  /*2db0*/  FADD R30, R30, R33 ;  /* 0x000000211e1e7221 */ /* 0x000fe20000000000 */
[----:B------:R-:W-:-:S03]  /*2dc0*/  FFMA R36, R5, R36, R21 ;  /* 0x0000002405247223 */ /* 0x000fc60000000015 */
[-C--:B-1----:R-:W-:Y:S01]  /*2dd0*/  FMUL R16, R25, R30.reuse ;  /* 0x0000001e19107220 */ /* 0x082fe20000400000 */
[----:B------:R-:W-:Y:S01]  /*2de0*/  FADD R5, R24, R24 ;  /* 0x0000001818057221 */ /* 0x000fe20000000000 */
[----:B------:R-:W-:Y:S01]  /*2df0*/  FMUL R24, R29, R30 ;  /* 0x0000001e1d187220 */ /* 0x000fe20000400000 */
[----:B------:R-:W-:Y:S01]  /*2e00*/  FADD R18, R19, R18 ;  /* 0x0000001213127221 */ /* 0x000fe20000000000 */
[----:B------:R-:W-:Y:S01]  /*2e10*/  FFMA R9, R15, R9, R20 ;  /* 0x000000090f097223 */ /* 0x000fe20000000014 */
[----:B------:R-:W-:Y:S02]  /*2e20*/  FFMA R34, R7, R34, R36 ;  /* 0x0000002207227223 */ /* 0x000fe40000000024 */
[-C--:B------:R-:W-:Y:S01]  /*2e30*/  FFMA R20, R31, R18.reuse, R16 ;  /* 0x000000121f147223 */ /* 0x080fe20000000010 */
[----:B------:R-:W-:Y:S01]  /*2e40*/  FADD R26, R26, R26 ;  /* 0x0000001a1a1a7221 */ /* 0x000fe20000000000 */
[----:B------:R-:W-:Y:S01]  /*2e50*/  FFMA R24, R5, R18, R24 ;  /* 0x0000001205187223 */ /* 0x000fe20000000018 */
[----:B------:R-:W-:Y:S01]  /*2e60*/  FADD R34, R34, R35 ;  /* 0x0000002322227221 */ /* 0x000fe20000000000 */
[----:B------:R-:W0:Y:S01]  /*2e70*/  LDC.64 R16, c[0x0][0x388] ;  /* 0x0000e200ff107b82 */ /* 0x000e220000000a00 */
[----:B------:R-:W-:Y:S01]  /*2e80*/  FADD R27, R27, R27 ;  /* 0x0000001b1b1b7221 */ /* 0x000fe20000000000 */
[----:B------:R-:W-:Y:S01]  /*2e90*/  FMUL R26, R26, R30 ;  /* 0x0000001e1a1a7220 */ /* 0x000fe20000400000 */
[----:B------:R-:W-:Y:S01]  /*2ea0*/  FADD R5, R14, R14 ;  /* 0x0000000e0e057221 */ /* 0x000fe20000000000 */
[----:B------:R-:W-:Y:S01]  /*2eb0*/  FADD R32, R32, R32 ;  /* 0x0000002020207221 */ /* 0x000fe20000000000 */
[----:B------:R-:W-:Y:S01]  /*2ec0*/  FADD R11, R11, R11 ;  /* 0x0000000b0b0b7221 */ /* 0x000fe20000000000 */
[----:B------:R-:W-:Y:S01]  /*2ed0*/  FFMA R24, R27, R34, R24 ;  /* 0x000000221b187223 */ /* 0x000fe20000000018 */
[----:B------:R-:W-:Y:S01]  /*2ee0*/  FFMA R5, R5, R18, R26 ;  /* 0x0000001205057223 */ /* 0x000fe2000000001a */
[----:B------:R-:W-:Y:S01]  /*2ef0*/  FADD R32, -R32, 1 ;  /* 0x3f80000020207421 */ /* 0x000fe20000000100 */
[----:B------:R-:W-:Y:S01]  /*2f00*/  FFMA R11, R11, R34, R20 ;  /* 0x000000220b0b7223 */ /* 0x000fe20000000014 */
[----:B------:R-:W-:Y:S01]  /*2f10*/  FADD R9, R9, R24 ;  /* 0x0000001809097221 */ /* 0x000fe20000000000 */
[----:B------:R-:W-:Y:S01]  /*2f20*/  FFMA R8, R15, R8, R22 ;  /* 0x000000080f087223 */ /* 0x000fe20000000016 */
[----:B------:R-:W-:Y:S01]  /*2f30*/  FFMA R5, R32, R34, R5 ;  /* 0x0000002220057223 */ /* 0x000fe20000000005 */
[----:B------:R-:W-:-:S03]  /*2f40*/  FADD R11, R4, R11 ;  /* 0x0000000b040b7221 */ /* 0x000fc60000000000 */
[----:B------:R-:W-:Y:S01]  /*2f50*/  FADD R5, R8, R5 ;  /* 0x0000000508057221 */ /* 0x000fe20000000000 */
[----:B------:R-:W-:-:S04]  /*2f60*/  IMAD R7, R3, 0x3, RZ ;  /* 0x0000000303077824 */ /* 0x000fc800078e02ff */
[----:B0-----:R-:W-:-:S04]  /*2f70*/  IMAD.WIDE R16, R7, 0x4, R16 ;  /* 0x0000000407107825 */ /* 0x001fc800078e0210 */
[----:B--2---:R-:W-:-:S04]  /*2f80*/  FMUL R0, R9, R0 ;  /* 0x0000000009007220 */ /* 0x004fc80000400000 */
[----:B---3--:R-:W-:-:S04]  /*2f90*/  FFMA R0, R11, R10, R0 ;  /* 0x0000000a0b007223 */ /* 0x008fc80000000000 */
[----:B----4-:R-:W-:-:S04]  /*2fa0*/  FFMA R3, R5, R6, R0 ;  /* 0x0000000605037223 */ /* 0x010fc80000000000 */
[----:B-----5:R-:W-:-:S05]  /*2fb0*/  FADD R3, R3, R2 ;  /* 0x0000000203037221 */ /* 0x020fca0000000000 */
[----:B------:R0:W-:Y:S04]  /*2fc0*/  STG.E desc[UR6][R16.64], R3 ;  /* 0x0000000310007986 */ /* 0x0001e8000c101906 */
[----:B------:R-:W2:Y:S04]  /*2fd0*/  LDG.E R2, desc[UR6][R12.64+0x14] ;  /* 0x000014060c027981 */ /* 0x000ea8000c1e1900 */
[----:B------:R-:W3:Y:S04]  /*2fe0*/  LDG.E R0, desc[UR6][R12.64+0x10] ;  /* 0x000010060c007981 */ /* 0x000ee8000c1e1900 */
[----:B------:R-:W4:Y:S04]  /*2ff0*/  LDG.E R4, desc[UR6][R12.64+0x18] ;  /* 0x000018060c047981 */ /* 0x000f28000c1e1900 */
[----:B------:R-:W5:Y:S01]  /*3000*/  LDG.E R7, desc[UR6][R12.64+0x1c] ;  /* 0x00001c060c077981 */ /* 0x000f62000c1e1900 */
[----:B--2---:R-:W-:-:S04]  /*3010*/  FMUL R2, R9, R2 ;  /* 0x0000000209027220 */ /* 0x004fc80000400000 */
[----:B---3--:R-:W-:-:S04]  /*3020*/  FFMA R0, R11, R0, R2 ;  /* 0x000000000b007223 */ /* 0x008fc80000000002 */
[----:B----4-:R-:W-:-:S04]  /*3030*/  FFMA R0, R5, R4, R0 ;  /* 0x0000000405007223 */ /* 0x010fc80000000000 */
[----:B-----5:R-:W-:-:S05]  /*3040*/  FADD R7, R0, R7 ;  /* 0x0000000700077221 */ /* 0x020fca0000000000 */
[----:B------:R-:W-:Y:S04]  /*3050*/  STG.E desc[UR6][R16.64+0x4], R7 ;  /* 0x0000040710007986 */ /* 0x000fe8000c101906 */
[----:B------:R-:W2:Y:S04]  /*3060*/  LDG.E R2, desc[UR6][R12.64+0x24] ;  /* 0x000024060c027981 */ /* 0x000ea8000c1e1900 */
[----:B------:R-:W3:Y:S04]  /*3070*/  LDG.E R0, desc[UR6][R12.64+0x20] ;  /* 0x000020060c007981 */ /* 0x000ee8000c1e1900 */
[----:B0-----:R-:W4:Y:S04]  /*3080*/  LDG.E R3, desc[UR6][R12.64+0x28] ;  /* 0x000028060c037981 */ /* 0x001f28000c1e1900 */
[----:B------:R-:W5:Y:S01]  /*3090*/  LDG.E R15, desc[UR6][R12.64+0x2c] ;  /* 0x00002c060c0f7981 */ /* 0x000f62000c1e1900 */
[----:B--2---:R-:W-:-:S04]  /*30a0*/  FMUL R2, R9, R2 ;  /* 0x0000000209027220 */ /* 0x004fc80000400000 */
[----:B---3--:R-:W-:-:S04]  /*30b0*/  FFMA R0, R11, R0, R2 ;  /* 0x000000000b007223 */ /* 0x008fc80000000002 */
[----:B----4-:R-:W-:-:S04]  /*30c0*/  FFMA R0, R5, R3, R0 ;  /* 0x0000000305007223 */ /* 0x010fc80000000000 */
[----:B-----5:R-:W-:-:S05]  /*30d0*/  FADD R15, R0, R15 ;  /* 0x0000000f000f7221 */ /* 0x020fca0000000000 */
[----:B------:R-:W-:Y:S01]  /*30e0*/  STG.E desc[UR6][R16.64+0x8], R15 ;  /* 0x0000080f10007986 */ /* 0x000fe2000c101906 */
[----:B------:R-:W-:Y:S05]  /*30f0*/  EXIT ;  /* 0x000000000000794d */ /* 0x000fea0003800000 */
        .weak           $__internal_0_$__cuda_sm20_sqrt_rn_f32_slowpath
        .type           $__internal_0_$__cuda_sm20_sqrt_rn_f32_slowpath,@function
        .size           $__internal_0_$__cuda_sm20_sqrt_rn_f32_slowpath,($__internal_1_$__cuda_sm3x_div_rn_noftz_f32_slowpath - $__internal_0_$__cuda_sm20_sqrt_rn_f32_slowpath)
$__internal_0_$__cuda_sm20_sqrt_rn_f32_slowpath:
[----:B------:R-:W-:-:S13]  /*3100*/  LOP3.LUT P0, RZ, R2, 0x7fffffff, RZ, 0xc0, !PT ;  /* 0x7fffffff02ff7812 */ /* 0x000fda000780c0ff */
[----:B------:R-:W-:Y:S01]  /*3110*/  @!P0 MOV R4, R2 ;  /* 0x0000000200048202 */ /* 0x000fe20000000f00 */
[----:B------:R-:W-:Y:S06]  /*3120*/  @!P0 BRA `(.L_x_55) ;  /* 0x0000000000408947 */ /* 0x000fec0003800000 */
[----:B------:R-:W-:-:S13]  /*3130*/  FSETP.GEU.FTZ.AND P0, PT, R2, RZ, PT ;  /* 0x000000ff0200720b */ /* 0x000fda0003f1e000 */
[----:B------:R-:W-:Y:S01]  /*3140*/  @!P0 MOV R4, 0x7fffffff ;  /* 0x7fffffff00048802 */ /* 0x000fe20000000f00 */
[----:B------:R-:W-:Y:S06]  /*3150*/  @!P0 BRA `(.L_x_55) ;  /* 0x0000000000348947 */ /* 0x000fec0003800000 */
[----:B------:R-:W-:-:S13]  /*3160*/  FSETP.GTU.FTZ.AND P0, PT, |R2|, +INF , PT ;  /* 0x7f8000000200780b */ /* 0x000fda0003f1c200 */
[----:B------:R-:W-:Y:S01]  /*3170*/  @P0 FADD.FTZ R4, R2, 1 ;  /* 0x3f80000002040421 */ /* 0x000fe20000010000 */
[----:B------:R-:W-:Y:S06]  /*3180*/  @P0 BRA `(.L_x_55) ;  /* 0x0000000000280947 */ /* 0x000fec0003800000 */
[----:B------:R-:W-:-:S13]  /*3190*/  FSETP.NEU.FTZ.AND P0, PT, |R2|, +INF , PT ;  /* 0x7f8000000200780b */ /* 0x000fda0003f1d200 */
[----:B------:R-:W-:-:S04]  /*31a0*/  @P0 FFMA R17, R2, 1.84467440737095516160e+19, RZ ;  /* 0x5f80000002110823 */ /* 0x000fc800000000ff */
[----:B------:R-:W0:Y:S02]  /*31b0*/  @P0 MUFU.RSQ R4, R17 ;  /* 0x0000001100040308 */ /* 0x000e240000001400 */
[----:B0-----:R-:W-:Y:S01]  /*31c0*/  @P0 FMUL.FTZ R24, R17, R4 ;  /* 0x0000000411180220 */ /* 0x001fe20000410000 */
[----:B------:R-:W-:Y:S01]  /*31d0*/  @P0 FMUL.FTZ R21, R4, 0.5 ;  /* 0x3f00000004150820 */ /* 0x000fe20000410000 */
[----:B------:R-:W-:Y:S02]  /*31e0*/  @!P0 MOV R4, R2 ;  /* 0x0000000200048202 */ /* 0x000fe40000000f00 */
[----:B------:R-:W-:-:S04]  /*31f0*/  @P0 FADD.FTZ R19, -R24, -RZ ;  /* 0x800000ff18130221 */ /* 0x000fc80000010100 */
[----:B------:R-:W-:-:S04]  /*3200*/  @P0 FFMA R19, R24, R19, R17 ;  /* 0x0000001318130223 */ /* 0x000fc80000000011 */
[----:B------:R-:W-:-:S04]  /*3210*/  @P0 FFMA R19, R19, R21, R24 ;  /* 0x0000001513130223 */ /* 0x000fc80000000018 */
[----:B------:R-:W-:-:S07]  /*3220*/  @P0 FMUL.FTZ R4, R19, 2.3283064365386962891e-10 ;  /* 0x2f80000013040820 */ /* 0x000fce0000410000 */
.L_x_55:
[----:B------:R-:W-:Y:S01]  /*3230*/  IMAD.MOV.U32 R35, RZ, RZ, 0x0 ;  /* 0x00000000ff237424 */ /* 0x000fe200078e00ff */
[----:B------:R-:W-:-:S03]  /*3240*/  MOV R17, R4 ;  /* 0x0000000400117202 */ /* 0x000fc60000000f00 */
[----:B------:R-:W-:Y:S05]  /*3250*/  RET.REL.NODEC R34 `(_Z23transformPoints_OFFLINEPfS_S_S_S_i) ;  /* 0xffffffcc22687950 */ /* 0x000fea0003c3ffff */
        .weak           $__internal_1_$__cuda_sm3x_div_rn_noftz_f32_slowpath
        .type           $__internal_1_$__cuda_sm3x_div_rn_noftz_f32_slowpath,@function
        .size           $__internal_1_$__cuda_sm3x_div_rn_noftz_f32_slowpath,(.L_x_70 - $__internal_1_$__cuda_sm3x_div_rn_noftz_f32_slowpath)
$__internal_1_$__cuda_sm3x_div_rn_noftz_f32_slowpath:
[----:B------:R-:W-:Y:S01]  /*3260*/  SHF.R.U32.HI R23, RZ, 0x17, R17 ;  /* 0x00000017ff177819 */ /* 0x000fe20000011611 */
[----:B------:R-:W-:Y:S01]  /*3270*/  BSSY.RECONVERGENT B1, `(.L_x_56) ;  /* 0x0000065000017945 */ /* 0x000fe20003800200 */
[----:B------:R-:W-:Y:S02]  /*3280*/  SHF.R.U32.HI R24, RZ, 0x17, R35 ;  /* 0x00000017ff187819 */ /* 0x000fe40000011623 */
[----:B------:R-:W-:Y:S02]  /*3290*/  LOP3.LUT R23, R23, 0xff, RZ, 0xc0, !PT ;  /* 0x000000ff17177812 */ /* 0x000fe400078ec0ff */
[----:B------:R-:W-:Y:S02]  /*32a0*/  LOP3.LUT R24, R24, 0xff, RZ, 0xc0, !PT ;  /* 0x000000ff18187812 */ /* 0x000fe400078ec0ff */
[----:B------:R-:W-:Y:S02]  /*32b0*/  IADD3 R2, PT, PT, R23, -0x1, RZ ;  /* 0xffffffff17027810 */ /* 0x000fe40007ffe0ff */
[----:B------:R-:W-:-:S02]  /*32c0*/  IADD3 R19, PT, PT, R24, -0x1, RZ ;  /* 0xffffffff18137810 */ /* 0x000fc40007ffe0ff */
[----:B------:R-:W-:Y:S02]  /*32d0*/  ISETP.GT.U32.AND P0, PT, R2, 0xfd, PT ;  /* 0x000000fd0200780c */ /* 0x000fe40003f04070 */
[----:B------:R-:W-:Y:S02]  /*32e0*/  MOV R2, R17 ;  /* 0x0000001100027202 */ /* 0x000fe40000000f00 */
[----:B------:R-:W-:-:S13]  /*32f0*/  ISETP.GT.U32.OR P0, PT, R19, 0xfd, P0 ;  /* 0x000000fd1300780c */ /* 0x000fda0000704470 */
[----:B------:R-:W-:Y:S01]  /*3300*/  @!P0 MOV R21, RZ ;  /* 0x000000ff00158202 */ /* 0x000fe20000000f00 */
[----:B------:R-:W-:Y:S06]  /*3310*/  @!P0 BRA `(.L_x_57) ;  /* 0x0000000000648947 */ /* 0x000fec0003800000 */
[----:B------:R-:W-:Y:S02]  /*3320*/  FSETP.GTU.FTZ.AND P0, PT, |R35|, +INF , PT ;  /* 0x7f8000002300780b */ /* 0x000fe40003f1c200 */
[----:B------:R-:W-:-:S04]  /*3330*/  FSETP.GTU.FTZ.AND P1, PT, |R17|, +INF , PT ;  /* 0x7f8000001100780b */ /* 0x000fc80003f3c200 */
[----:B------:R-:W-:-:S13]  /*3340*/  PLOP3.LUT P0, PT, P0, P1, PT, 0xf8, 0x8f ;  /* 0x00000000008f781c */ /* 0x000fda0000703f70 */
[----:B------:R-:W-:Y:S05]  /*3350*/  @P0 BRA `(.L_x_58) ;  /* 0x0000000400540947 */ /* 0x000fea0003800000 */
[----:B------:R-:W-:-:S13]  /*3360*/  LOP3.LUT P0, RZ, R2, 0x7fffffff, R35, 0xc8, !PT ;  /* 0x7fffffff02ff7812 */ /* 0x000fda000780c823 */
[----:B------:R-:W-:Y:S05]  /*3370*/  @!P0 BRA `(.L_x_59) ;  /* 0x0000000400448947 */ /* 0x000fea0003800000 */
[----:B------:R-:W-:Y:S02]  /*3380*/  FSETP.NEU.FTZ.AND P2, PT, |R35|, +INF , PT ;  /* 0x7f8000002300780b */ /* 0x000fe40003f5d200 */
[----:B------:R-:W-:Y:S02]  /*3390*/  FSETP.NEU.FTZ.AND P1, PT, |R17|, +INF , PT ;  /* 0x7f8000001100780b */ /* 0x000fe40003f3d200 */
[----:B------:R-:W-:-:S11]  /*33a0*/  FSETP.NEU.FTZ.AND P0, PT, |R35|, +INF , PT ;  /* 0x7f8000002300780b */ /* 0x000fd60003f1d200 */
[----:B------:R-:W-:Y:S05]  /*33b0*/  @!P1 BRA !P2, `(.L_x_59) ;  /* 0x0000000400349947 */ /* 0x000fea0005000000 */
[----:B------:R-:W-:-:S04]  /*33c0*/  LOP3.LUT P2, RZ, R35, 0x7fffffff, RZ, 0xc0, !PT ;  /* 0x7fffffff23ff7812 */ /* 0x000fc8000784c0ff */
[----:B------:R-:W-:-:S13]  /*33d0*/  PLOP3.LUT P1, PT, P1, P2, PT, 0x2f, 0xf2 ;  /* 0x0000000000f2781c */ /* 0x000fda0000f24577 */
[----:B------:R-:W-:Y:S05]  /*33e0*/  @P1 BRA `(.L_x_60) ;  /* 0x0000000400201947 */ /* 0x000fea0003800000 */
[----:B------:R-:W-:-:S04]  /*33f0*/  LOP3.LUT P1, RZ, R2, 0x7fffffff, RZ, 0xc0, !PT ;  /* 0x7fffffff02ff7812 */ /* 0x000fc8000782c0ff */
[----:B------:R-:W-:-:S13]  /*3400*/  PLOP3.LUT P0, PT, P0, P1, PT, 0x2f, 0xf2 ;  /* 0x0000000000f2781c */ /* 0x000fda0000702577 */
[----:B------:R-:W-:Y:S05]  /*3410*/  @P0 BRA `(.L_x_61) ;  /* 0x0000000400080947 */ /* 0x000fea0003800000 */
[----:B------:R-:W-:-:S04]  /*3420*/  IADD3 R19, PT, PT, R24, -0x1, RZ ;  /* 0xffffffff18137810 */ /* 0x000fc80007ffe0ff */
[----:B------:R-:W-:Y:S02]  /*3430*/  ISETP.GE.AND P0, PT, R19, RZ, PT ;  /* 0x000000ff1300720c */ /* 0x000fe40003f06270 */
[----:B------:R-:W-:-:S04]  /*3440*/  IADD3 R19, PT, PT, R23, -0x1, RZ ;  /* 0xffffffff17137810 */ /* 0x000fc80007ffe0ff */
[----:B------:R-:W-:-:S07]  /*3450*/  ISETP.GE.AND P1, PT, R19, RZ, PT ;  /* 0x000000ff1300720c */ /* 0x000fce0003f26270 */
[----:B------:R-:W-:Y:S01]  /*3460*/  @P0 IMAD.MOV.U32 R21, RZ, RZ, RZ ;  /* 0x000000ffff150224 */ /* 0x000fe200078e00ff */
[----:B------:R-:W-:Y:S01]  /*3470*/  @!P0 MOV R21, 0xffffffc0 ;  /* 0xffffffc000158802 */ /* 0x000fe20000000f00 */
[----:B------:R-:W-:-:S04]  /*3480*/  @!P0 FFMA R35, R35, 1.84467440737095516160e+19, RZ ;  /* 0x5f80000023238823 */ /* 0x000fc800000000ff */
[----:B------:R-:W-:Y:S01]  /*3490*/  @!P1 FFMA R2, R17, 1.84467440737095516160e+19, RZ ;  /* 0x5f80000011029823 */ /* 0x000fe200000000ff */
[----:B------:R-:W-:-:S07]  /*34a0*/  @!P1 IADD3 R21, PT, PT, R21, 0x40, RZ ;  /* 0x0000004015159810 */ /* 0x000fce0007ffe0ff */
.L_x_57:
[----:B------:R-:W-:Y:S01]  /*34b0*/  LEA R19, R23, 0xc0800000, 0x17 ;  /* 0xc080000017137811 */ /* 0x000fe200078eb8ff */
[----:B------:R-:W-:Y:S01]  /*34c0*/  BSSY.RECONVERGENT B2, `(.L_x_62) ;  /* 0x0000036000027945 */ /* 0x000fe20003800200 */
[----:B------:R-:W-:Y:S02]  /*34d0*/  IADD3 R24, PT, PT, R24, -0x7f, RZ ;  /* 0xffffff8118187810 */ /* 0x000fe40007ffe0ff */
[----:B------:R-:W-:-:S03]  /*34e0*/  IADD3 R34, PT, PT, -R19, R2, RZ ;  /* 0x0000000213227210 */ /* 0x000fc60007ffe1ff */
[----:B------:R-:W-:Y:S01]  /*34f0*/  IMAD R2, R24, -0x800000, R35 ;  /* 0xff80000018027824 */ /* 0x000fe200078e0223 */
[----:B------:R-:W0:Y:S01]  /*3500*/  MUFU.RCP R26, R34 ;  /* 0x00000022001a7308 */ /* 0x000e220000001000 */
[----:B------:R-:W-:Y:S01]  /*3510*/  FADD.FTZ R31, -R34, -RZ ;  /* 0x800000ff221f7221 */ /* 0x000fe20000010100 */
[----:B------:R-:W-:-:S04]  /*3520*/  IADD3 R24, PT, PT, R24, 0x7f, -R23 ;  /* 0x0000007f18187810 */ /* 0x000fc80007ffe817 */
[----:B------:R-:W-:Y:S01]  /*3530*/  IADD3 R21, PT, PT, R24, R21, RZ ;  /* 0x0000001518157210 */ /* 0x000fe20007ffe0ff */
[----:B0-----:R-:W-:-:S04]  /*3540*/  FFMA R19, R26, R31, 1 ;  /* 0x3f8000001a137423 */ /* 0x001fc8000000001f */
[----:B------:R-:W-:-:S04]  /*3550*/  FFMA R19, R26, R19, R26 ;  /* 0x000000131a137223 */ /* 0x000fc8000000001a */
[----:B------:R-:W-:-:S04]  /*3560*/  FFMA R26, R2, R19, RZ ;  /* 0x00000013021a7223 */ /* 0x000fc800000000ff */
[----:B------:R-:W-:-:S04]  /*3570*/  FFMA R28, R31, R26, R2 ;  /* 0x0000001a1f1c7223 */ /* 0x000fc80000000002 */
[----:B------:R-:W-:-:S04]  /*3580*/  FFMA R28, R19, R28, R26 ;  /* 0x0000001c131c7223 */ /* 0x000fc8000000001a */
[----:B------:R-:W-:-:S04]  /*3590*/  FFMA R31, R31, R28, R2 ;  /* 0x0000001c1f1f7223 */ /* 0x000fc80000000002 */
[----:B------:R-:W-:-:S05]  /*35a0*/  FFMA R2, R19, R31, R28 ;  /* 0x0000001f13027223 */ /* 0x000fca000000001c */
[----:B------:R-:W-:-:S04]  /*35b0*/  SHF.R.U32.HI R23, RZ, 0x17, R2 ;  /* 0x00000017ff177819 */ /* 0x000fc80000011602 */
[----:B------:R-:W-:-:S04]  /*35c0*/  LOP3.LUT R24, R23, 0xff, RZ, 0xc0, !PT ;  /* 0x000000ff17187812 */ /* 0x000fc800078ec0ff */
[----:B------:R-:W-:-:S05]  /*35d0*/  IADD3 R23, PT, PT, R24, R21, RZ ;  /* 0x0000001518177210 */ /* 0x000fca0007ffe0ff */
[----:B------:R-:W-:-:S05]  /*35e0*/  VIADD R24, R23, 0xffffffff ;  /* 0xffffffff17187836 */ /* 0x000fca0000000000 */
[----:B------:R-:W-:-:S13]  /*35f0*/  ISETP.GE.U32.AND P0, PT, R24, 0xfe, PT ;  /* 0x000000fe1800780c */ /* 0x000fda0003f06070 */
[----:B------:R-:W-:Y:S05]  /*3600*/  @!P0 BRA `(.L_x_63) ;  /* 0x0000000000808947 */ /* 0x000fea0003800000 */
[----:B------:R-:W-:-:S13]  /*3610*/  ISETP.GT.AND P0, PT, R23, 0xfe, PT ;  /* 0x000000fe1700780c */ /* 0x000fda0003f04270 */
[----:B------:R-:W-:Y:S05]  /*3620*/  @P0 BRA `(.L_x_64) ;  /* 0x00000000006c0947 */ /* 0x000fea0003800000 */
[----:B------:R-:W-:-:S13]  /*3630*/  ISETP.GE.AND P0, PT, R23, 0x1, PT ;  /* 0x000000011700780c */ /* 0x000fda0003f06270 */
[----:B------:R-:W-:Y:S05]  /*3640*/  @P0 BRA `(.L_x_65) ;  /* 0x0000000000740947 */ /* 0x000fea0003800000 */
[----:B------:R-:W-:Y:S02]  /*3650*/  ISETP.GE.AND P0, PT, R23, -0x18, PT ;  /* 0xffffffe81700780c */ /* 0x000fe40003f06270 */
[----:B------:R-:W-:-:S11]  /*3660*/  LOP3.LUT R2, R2, 0x80000000, RZ, 0xc0, !PT ;  /* 0x8000000002027812 */ /* 0x000fd600078ec0ff */
[----:B------:R-:W-:Y:S05]  /*3670*/  @!P0 BRA `(.L_x_65) ;  /* 0x0000000000688947 */ /* 0x000fea0003800000 */
[CCC-:B------:R-:W-:Y:S01]  /*3680*/  FFMA.RZ R21, R19.reuse, R31.reuse, R28.reuse ;  /* 0x0000001f13157223 */ /* 0x1c0fe2000000c01c */
[CCC-:B------:R-:W-:Y:S01]  /*3690*/  FFMA.RP R24, R19.reuse, R31.reuse, R28.reuse ;  /* 0x0000001f13187223 */ /* 0x1c0fe2000000801c */
[----:B------:R-:W-:Y:S01]  /*36a0*/  FFMA.RM R31, R19, R31, R28 ;  /* 0x0000001f131f7223 */ /* 0x000fe2000000401c */
[----:B------:R-:W-:Y:S02]  /*36b0*/  IADD3 R19, PT, PT, R23, 0x20, RZ ;  /* 0x0000002017137810 */ /* 0x000fe40007ffe0ff */
[----:B------:R-:W-:Y:S02]  /*36c0*/  LOP3.LUT R21, R21, 0x7fffff, RZ, 0xc0, !PT ;  /* 0x007fffff15157812 */ /* 0x000fe400078ec0ff */
[----:B------:R-:W-:Y:S02]  /*36d0*/  ISETP.NE.AND P2, PT, R23, RZ, PT ;  /* 0x000000ff1700720c */ /* 0x000fe40003f45270 */
[----:B------:R-:W-:Y:S02]  /*36e0*/  LOP3.LUT R26, R21, 0x800000, RZ, 0xfc, !PT ;  /* 0x00800000151a7812 */ /* 0x000fe400078efcff */
[----:B------:R-:W-:-:S02]  /*36f0*/  ISETP.NE.AND P1, PT, R23, RZ, PT ;  /* 0x000000ff1700720c */ /* 0x000fc40003f25270 */
[----:B------:R-:W-:Y:S02]  /*3700*/  IADD3 R23, PT, PT, -R23, RZ, RZ ;  /* 0x000000ff17177210 */ /* 0x000fe40007ffe1ff */
[----:B------:R-:W-:Y:S02]  /*3710*/  SHF.L.U32 R19, R26, R19, RZ ;  /* 0x000000131a137219 */ /* 0x000fe400000006ff */
[----:B------:R-:W-:Y:S02]  /*3720*/  FSETP.NEU.FTZ.AND P0, PT, R24, R31, PT ;  /* 0x0000001f1800720b */ /* 0x000fe40003f1d000 */
[----:B------:R-:W-:Y:S02]  /*3730*/  SEL R23, R23, RZ, P2 ;  /* 0x000000ff17177207 */ /* 0x000fe40001000000 */
[----:B------:R-:W-:Y:S02]  /*3740*/  ISETP.NE.AND P1, PT, R19, RZ, P1 ;  /* 0x000000ff1300720c */ /* 0x000fe40000f25270 */
[----:B------:R-:W-:-:S02]  /*3750*/  SHF.R.U32.HI R26, RZ, R23, R26 ;  /* 0x00000017ff1a7219 */ /* 0x000fc4000001161a */
[----:B------:R-:W-:Y:S02]  /*3760*/  PLOP3.LUT P0, PT, P0, P1, PT, 0xf8, 0x8f ;  /* 0x00000000008f781c */ /* 0x000fe40000703f70 */
[----:B------:R-:W-:Y:S02]  /*3770*/  SHF.R.U32.HI R21, RZ, 0x1, R26 ;  /* 0x00000001ff157819 */ /* 0x000fe4000001161a */
[----:B------:R-:W-:-:S04]  /*3780*/  SEL R24, RZ, 0x1, !P0 ;  /* 0x00000001ff187807 */ /* 0x000fc80004000000 */
[----:B------:R-:W-:-:S04]  /*3790*/  LOP3.LUT R19, R24, 0x1, R21, 0xf8, !PT ;  /* 0x0000000118137812 */ /* 0x000fc800078ef815 */
[----:B------:R-:W-:-:S04]  /*37a0*/  LOP3.LUT R26, R19, R26, RZ, 0xc0, !PT ;  /* 0x0000001a131a7212 */ /* 0x000fc800078ec0ff */
[----:B------:R-:W-:-:S04]  /*37b0*/  IADD3 R21, PT, PT, R21, R26, RZ ;  /* 0x0000001a15157210 */ /* 0x000fc80007ffe0ff */
[----:B------:R-:W-:Y:S01]  /*37c0*/  LOP3.LUT R2, R21, R2, RZ, 0xfc, !PT ;  /* 0x0000000215027212 */ /* 0x000fe200078efcff */
[----:B------:R-:W-:Y:S06]  /*37d0*/  BRA `(.L_x_65) ;  /* 0x0000000000107947 */ /* 0x000fec0003800000 */
.L_x_64:
[----:B------:R-:W-:-:S04]  /*37e0*/  LOP3.LUT R2, R2, 0x80000000, RZ, 0xc0, !PT ;  /* 0x8000000002027812 */ /* 0x000fc800078ec0ff */
[----:B------:R-:W-:Y:S01]  /*37f0*/  LOP3.LUT R2, R2, 0x7f800000, RZ, 0xfc, !PT ;  /* 0x7f80000002027812 */ /* 0x000fe200078efcff */
[----:B------:R-:W-:Y:S06]  /*3800*/  BRA `(.L_x_65) ;  /* 0x0000000000047947 */ /* 0x000fec0003800000 */
.L_x_63:
[----:B------:R-:W-:-:S07]  /*3810*/  LEA R2, R21, R2, 0x17 ;  /* 0x0000000215027211 */ /* 0x000fce00078eb8ff */
.L_x_65:
[----:B------:R-:W-:Y:S05]  /*3820*/  BSYNC.RECONVERGENT B2 ;  /* 0x0000000000027941 */ /* 0x000fea0003800200 */
.L_x_62:
[----:B------:R-:W-:Y:S05]  /*3830*/  BRA `(.L_x_66) ;  /* 0x0000000000207947 */ /* 0x000fea0003800000 */
.L_x_61:
[----:B------:R-:W-:-:S04]  /*3840*/  LOP3.LUT R2, R2, 0x80000000, R35, 0x48, !PT ;  /* 0x8000000002027812 */ /* 0x000fc800078e4823 */
[----:B------:R-:W-:Y:S01]  /*3850*/  LOP3.LUT R2, R2, 0x7f800000, RZ, 0xfc, !PT ;  /* 0x7f80000002027812 */ /* 0x000fe200078efcff */
[----:B------:R-:W-:Y:S06]  /*3860*/  BRA `(.L_x_66) ;  /* 0x0000000000147947 */ /* 0x000fec0003800000 */
.L_x_60:
[----:B------:R-:W-:Y:S01]  /*3870*/  LOP3.LUT R2, R2, 0x80000000, R35, 0x48, !PT ;  /* 0x8000000002027812 */ /* 0x000fe200078e4823 */
[----:B------:R-:W-:Y:S06]  /*3880*/  BRA `(.L_x_66) ;  /* 0x00000000000c7947 */ /* 0x000fec0003800000 */
.L_x_59:
[----:B------:R-:W0:Y:S01]  /*3890*/  MUFU.RSQ R2, -QNAN ;  /* 0xffc0000000027908 */ /* 0x000e220000001400 */
[----:B------:R-:W-:Y:S05]  /*38a0*/  BRA `(.L_x_66) ;  /* 0x0000000000047947 */ /* 0x000fea0003800000 */
.L_x_58:
[----:B------:R-:W-:-:S07]  /*38b0*/  FADD.FTZ R2, R35, R17 ;  /* 0x0000001123027221 */ /* 0x000fce0000010000 */
.L_x_66:
[----:B------:R-:W-:Y:S05]  /*38c0*/  BSYNC.RECONVERGENT B1 ;  /* 0x0000000000017941 */ /* 0x000fea0003800200 */
.L_x_56:
[----:B------:R-:W-:Y:S01]  /*38d0*/  HFMA2 R35, -RZ, RZ, 0, 0 ;  /* 0x00000000ff237431 */ /* 0x000fe200000001ff */
[----:B------:R-:W-:-:S04]  /*38e0*/  MOV R34, R4 ;  /* 0x0000000400227202 */ /* 0x000fc80000000f00 */
[----:B0-----:R-:W-:Y:S05]  /*38f0*/  RET.REL.NODEC R34 `(_Z23transformPoints_OFFLINEPfS_S_S_S_i) ;  /* 0xffffffc422c07950 */ /* 0x001fea0003c3ffff */
.L_x_67:
[----:B------:R-:W-:-:S00]  /*3900*/  BRA `(.L_x_67) ;  /* 0xfffffffc00fc7947 */ /* 0x000fc0000383ffff */
[----:B------:R-:W-:-:S00]  /*3910*/  NOP ;  /* 0x0000000000007918 */ /* 0x000fc00000000000 */
        /* <DEDUP_REMOVED lines=14> */
.L_x_70:


//--------------------- .text._Z15transformPointsPfS_S_S_S_ii --------------------------
	.section	.text._Z15transformPointsPfS_S_S_S_ii,"ax",@progbits
	.align	128
        .global         _Z15transformPointsPfS_S_S_S_ii
        .type           _Z15transformPointsPfS_S_S_S_ii,@function
        .size           _Z15transformPointsPfS_S_S_S_ii,(.L_x_72 - _Z15transformPointsPfS_S_S_S_ii)
        .other          _Z15transformPointsPfS_S_S_S_ii,@"STO_CUDA_ENTRY STV_DEFAULT"
_Z15transformPointsPfS_S_S_S_ii:
.text._Z15transformPointsPfS_S_S_S_ii:
[----:B------:R-:W-:Y:S01]  /*0000*/  LDC R1, c[0x0][0x37c] ;  /* 0x0000df00ff017b82 */ /* 0x000fe20000000800 */
[----:B------:R-:W0:Y:S07]  /*0010*/  S2R R3, SR_TID.X ;  /* 0x0000000000037919 */ /* 0x000e2e0000002100 */
[----:B------:R-:W0:Y:S01]  /*0020*/  S2UR UR4, SR_CTAID.X ;  /* 0x00000000000479c3 */ /* 0x000e220000002500 */
[----:B------:R-:W1:Y:S07]  /*0030*/  LDCU UR5, c[0x0][0x3a8] ;  /* 0x00007500ff0577ac */ /* 0x000e6e0008000800 */
[----:B------:R-:W0:Y:S02]  /*0040*/  LDC R2, c[0x0][0x360] ;  /* 0x0000d800ff027b82 */ /* 0x000e240000000800 */
[----:B0-----:R-:W-:-:S05]  /*0050*/  IMAD R2, R2, UR4, R3 ;  /* 0x0000000402027c24 */ /* 0x001fca000f8e0203 */
[----:B-1----:R-:W-:-:S13]  /*0060*/  ISETP.GE.AND P0, PT, R2, UR5, PT ;  /* 0x0000000502007c0c */ /* 0x002fda000bf06270 */
[----:B------:R-:W-:Y:S05]  /*0070*/  @P0 EXIT ;  /* 0x000000000000094d */ /* 0x000fea0003800000 */
[----:B------:R-:W0:Y:S01]  /*0080*/  LDC.64 R22, c[0x0][0x380] ;  /* 0x0000e000ff167b82 */ /* 0x000e220000000a00 */
[----:B------:R-:W1:Y:S01]  /*0090*/  LDCU.64 UR4, c[0x0][0x358] ;  /* 0x00006b00ff0477ac */ /* 0x000e620008000a00 */
[----:B------:R-:W-:-:S06]  /*00a0*/  LEA R0, R2, R2, 0x1 ;  /* 0x0000000202007211 */ /* 0x000fcc00078e08ff */
[----:B------:R-:W2:Y:S08]  /*00b0*/  LDC.64 R16, c[0x0][0x398] ;  /* 0x0000e600ff107b82 */ /* 0x000eb00000000a00 */
[----:B------:R-:W3:Y:S01]  /*00c0*/  LDC.64 R4, c[0x0][0x390] ;  /* 0x0000e400ff047b82 */ /* 0x000ee20000000a00 */
[----:B0-----:R-:W-:-:S05]  /*00d0*/  IMAD.WIDE R22, R0, 0x4, R22 ;  /* 0x0000000400167825 */ /* 0x001fca00078e0216 */
[----:B-1----:R-:W4:Y:S04]  /*00e0*/  LDG.E R13, desc[UR4][R22.64+0x4] ;  /* 0x00000404160d7981 */ /* 0x002f28000c1e1900 */
[----:B--2---:R-:W4:Y:S04]  /*00f0*/  LDG.E R14, desc[UR4][R16.64+0x4] ;  /* 0x00000404100e7981 */ /* 0x004f28000c1e1900 */
[----:B------:R-:W2:Y:S04]  /*0100*/  LDG.E R19, desc[UR4][R16.64] ;  /* 0x0000000410137981 */ /* 0x000ea8000c1e1900 */
[----:B------:R-:W5:Y:S04]  /*0110*/  LDG.E R20, desc[UR4][R16.64+0x14] ;  /* 0x0000140410147981 */ /* 0x000f68000c1e1900 */
[----:B------:R-:W2:Y:S04]  /*0120*/  LDG.E R12, desc[UR4][R22.64] ;  /* 0x00000004160c7981 */ /* 0x000ea8000c1e1900 */
[----:B------:R-:W2:Y:S04]  /*0130*/  LDG.E R10, desc[UR4][R16.64+0x24] ;  /* 0x00002404100a7981 */ /* 0x000ea8000c1e1900 */
[----:B------:R-:W2:Y:S04]  /*0140*/  LDG.E R9, desc[UR4][R16.64+0x10] ;  /* 0x0000100410097981 */ /* 0x000ea8000c1e1900 */
[----:B------:R-:W2:Y:S04]  /*0150*/  LDG.E R11, desc[UR4][R16.64+0x20] ;  /* 0x00002004100b7981 */ /* 0x000ea8000c1e1900 */
[----:B------:R4:W2:Y:S04]  /*0160*/  LDG.E R6, desc[UR4][R22.64+0x8] ;  /* 0x0000080416067981 */ /* 0x0008a8000c1e1900 */
[----:B------:R-:W2:Y:S04]  /*0170*/  LDG.E R15, desc[UR4][R16.64+0x8] ;  /* 0x00000804100f7981 */ /* 0x000ea8000c1e1900 */
[----:B------:R-:W2:Y:S04]  /*0180*/  LDG.E R21, desc[UR4][R16.64+0x18] ;  /* 0x0000180410157981 */ /* 0x000ea8000c1e1900 */
[----:B------:R-:W2:Y:S01]  /*0190*/  LDG.E R7, desc[UR4][R16.64+0x28] ;  /* 0x0000280410077981 */ /* 0x000ea2000c1e1900 */
[----:B------:R-:W-:-:S03]  /*01a0*/  IMAD.HI R2, R2, 0x7e07e07f, RZ ;  /* 0x7e07e07f02027827 */ /* 0x000fc600078e02ff */
[----:B------:R-:W2:Y:S02]  /*01b0*/  LDG.E R8, desc[UR4][R16.64+0xc] ;  /* 0x00000c0410087981 */ /* 0x000ea4000c1e1900 */
[----:B------:R-:W-:Y:S02]  /*01c0*/  SHF.R.U32.HI R3, RZ, 0x1f, R2 ;  /* 0x0000001fff037819 */ /* 0x000fe40000011602 */
[----:B------:R-:W2:Y:S02]  /*01d0*/  LDG.E R18, desc[UR4][R16.64+0x2c] ;  /* 0x00002c0410127981 */ /* 0x000ea4000c1e1900 */
[----:B------:R-:W-:-:S05]  /*01e0*/  LEA.HI.SX32 R3, R2, R3, 0x18 ;  /* 0x0000000302037211 */ /* 0x000fca00078fc2ff */
[----:B------:R-:W-:Y:S02]  /*01f0*/  IMAD R25, R3, 0xc, RZ ;  /* 0x0000000c03197824 */ /* 0x000fe400078e02ff */
[----:B------:R-:W0:Y:S02]  /*0200*/  LDC.64 R2, c[0x0][0x3a0] ;  /* 0x0000e800ff027b82 */ /* 0x000e240000000a00 */
[----:B---3--:R-:W-:-:S05]  /*0210*/  IMAD.WIDE R4, R25, 0x4, R4 ;  /* 0x0000000419047825 */ /* 0x008fca00078e0204 */
[----:B------:R-:W3:Y:S04]  /*0220*/  LDG.E R25, desc[UR4][R4.64+0x2c] ;  /* 0x00002c0404197981 */ /* 0x000ee8000c1e1900 */
[----:B0-----:R-:W3:Y:S04]  /*0230*/  LDG.E R24, desc[UR4][R2.64] ;  /* 0x0000000402187981 */ /* 0x001ee8000c1e1900 */
[----:B------:R-:W3:Y:S01]  /*0240*/  LDG.E R26, desc[UR4][R2.64+0xc] ;  /* 0x00000c04021a7981 */ /* 0x000ee2000c1e1900 */
[----:B----4-:R-:W-:-:S03]  /*0250*/  FMUL R23, R13, R14 ;  /* 0x0000000e0d177220 */ /* 0x010fc60000400000 */
[----:B------:R-:W4:Y:S01]  /*0260*/  LDG.E R14, desc[UR4][R16.64+0x1c] ;  /* 0x00001c04100e7981 */ /* 0x000f22000c1e1900 */
[C---:B-----5:R-:W-:Y:S01]  /*0270*/  FMUL R20, R13.reuse, R20 ;  /* 0x000000140d147220 */ /* 0x060fe20000400000 */
[C---:B--2---:R-:W-:Y:S02]  /*0280*/  FFMA R23, R12.reuse, R19, R23 ;  /* 0x000000130c177223 */ /* 0x044fe40000000017 */
[----:B------:R-:W2:Y:S04]  /*0290*/  LDG.E R17, desc[UR4][R4.64+0x20] ;  /* 0x0000200404117981 */ /* 0x000ea8000c1e1900 */
[----:B------:R-:W5:Y:S01]  /*02a0*/  LDG.E R19, desc[UR4][R4.64+0x14] ;  /* 0x0000140404137981 */ /* 0x000f62000c1e1900 */
[----:B------:R-:W-:Y:S01]  /*02b0*/  FMUL R22, R13, R10 ;  /* 0x0000000a0d167220 */ /* 0x000fe20000400000 */
[----:B------:R-:W-:-:S02]  /*02c0*/  FFMA R29, R12, R9, R20 ;  /* 0x000000090c1d7223 */ /* 0x000fc40000000014 */
[----:B------:R-:W3:Y:S04]  /*02d0*/  LDG.E R10, desc[UR4][R4.64+0x10] ;  /* 0x00001004040a7981 */ /* 0x000ee8000c1e1900 */
[----:B------:R-:W2:Y:S01]  /*02e0*/  LDG.E R9, desc[UR4][R4.64+0x4] ;  /* 0x0000040404097981 */ /* 0x000ea2000c1e1900 */
[----:B------:R-:W-:-:S03]  /*02f0*/  FFMA R27, R12, R11, R22 ;  /* 0x0000000b0c1b7223 */ /* 0x000fc60000000016 */
[----:B------:R-:W2:Y:S04]  /*0300*/  LDG.E R13, desc[UR4][R4.64+0x24] ;  /* 0x00002404040d7981 */ /* 0x000ea8000c1e1900 */
[----:B------:R-:W2:Y:S01]  /*0310*/  LDG.E R12, desc[UR4][R4.64] ;  /* 0x00000004040c7981 */ /* 0x000ea2000c1e1900 */
[----:B------:R-:W-:-:S03]  /*0320*/  FFMA R23, R6, R15, R23 ;  /* 0x0000000f06177223 */ /* 0x000fc60000000017 */
[----:B------:R-:W2:Y:S01]  /*0330*/  LDG.E R11, desc[UR4][R4.64+0x18] ;  /* 0x00001804040b7981 */ /* 0x000ea2000c1e1900 */
[----:B------:R-:W-:-:S03]  /*0340*/  FFMA R29, R6, R21, R29 ;  /* 0x00000015061d7223 */ /* 0x000fc6000000001d */
[----:B------:R-:W2:Y:S04]  /*0350*/  LDG.E R16, desc[UR4][R4.64+0x8] ;  /* 0x0000080404107981 */ /* 0x000ea8000c1e1900 */
[----:B------:R-:W2:Y:S04]  /*0360*/  LDG.E R15, desc[UR4][R4.64+0x1c] ;  /* 0x00001c04040f7981 */ /* 0x000ea8000c1e1900 */
[----:B------:R-:W2:Y:S04]  /*0370*/  LDG.E R20, desc[UR4][R4.64+0x28] ;  /* 0x0000280404147981 */ /* 0x000ea8000c1e1900 */
[----:B------:R0:W2:Y:S04]  /*0380*/  LDG.E R21, desc[UR4][R4.64+0xc] ;  /* 0x00000c0404157981 */ /* 0x0000a8000c1e1900 */
[----:B------:R-:W2:Y:S01]  /*0390*/  LDG.E R22, desc[UR4][R2.64+0x4] ;  /* 0x0000040402167981 */ /* 0x000ea2000c1e1900 */
[----:B------:R-:W-:-:S03]  /*03a0*/  FFMA R7, R6, R7, R27 ;  /* 0x0000000706077223 */ /* 0x000fc6000000001b */
[----:B------:R-:W2:Y:S01]  /*03b0*/  LDG.E R27, desc[UR4][R2.64+0x8] ;  /* 0x00000804021b7981 */ /* 0x000ea2000c1e1900 */
[----:B------:R-:W-:Y:S01]  /*03c0*/  FADD R23, R23, R8 ;  /* 0x0000000817177221 */ /* 0x000fe20000000000 */
[----:B----4-:R-:W-:-:S04]  /*03d0*/  FADD R14, R29, R14 ;  /* 0x0000000e1d0e7221 */ /* 0x010fc80000000000 */
[-C--:B-----5:R-:W-:Y:S01]  /*03e0*/  FMUL R29, R19, R14.reuse ;  /* 0x0000000e131d7220 */ /* 0x0a0fe20000400000 */
[----:B------:R-:W-:Y:S02]  /*03f0*/  FADD R19, R7, R18 ;  /* 0x0000001207137221 */ /* 0x000fe40000000000 */
[----:B------:R-:W1:Y:S01]  /*0400*/  LDC.64 R6, c[0x0][0x388] ;  /* 0x0000e200ff067b82 */ /* 0x000e620000000a00 */
[----:B---3--:R-:W-:Y:S01]  /*0410*/  FFMA R10, R10, R23, R29 ;  /* 0x000000170a0a7223 */ /* 0x008fe2000000001d */
[-C--:B--2---:R-:W-:Y:S01]  /*0420*/  FMUL R9, R9, R14.reuse ;  /* 0x0000000e09097220 */ /* 0x084fe20000400000 */
[----:B------:R-:W-:-:S03]  /*0430*/  FMUL R14, R13, R14 ;  /* 0x0000000e0d0e7220 */ /* 0x000fc60000400000 */
[----:B------:R-:W-:Y:S01]  /*0440*/  FFMA R9, R12, R23, R9 ;  /* 0x000000170c097223 */ /* 0x000fe20000000009 */
[----:B------:R-:W-:Y:S01]  /*0450*/  FFMA R10, R11, R19, R10 ;  /* 0x000000130b0a7223 */ /* 0x000fe2000000000a */
[----:B------:R-:W-:Y:S02]  /*0460*/  FFMA R17, R17, R23, R14 ;  /* 0x0000001711117223 */ /* 0x000fe4000000000e */
[-C--:B------:R-:W-:Y:S01]  /*0470*/  FFMA R16, R16, R19.reuse, R9 ;  /* 0x0000001310107223 */ /* 0x080fe20000000009 */
[----:B------:R-:W-:Y:S01]  /*0480*/  FADD R15, R15, R10 ;  /* 0x0000000a0f0f7221 */ /* 0x000fe20000000000 */
[----:B0-----:R-:W-:Y:S02]  /*0490*/  FFMA R4, R20, R19, R17 ;  /* 0x0000001314047223 */ /* 0x001fe40000000011 */
[----:B------:R-:W-:Y:S01]  /*04a0*/  FADD R21, R21, R16 ;  /* 0x0000001015157221 */ /* 0x000fe20000000000 */
[----:B------:R-:W-:Y:S01]  /*04b0*/  FMUL R22, R15, R22 ;  /* 0x000000160f167220 */ /* 0x000fe20000400000 */
[----:B------:R-:W-:-:S03]  /*04c0*/  FADD R4, R25, R4 ;  /* 0x0000000419047221 */ /* 0x000fc60000000000 */
[----:B------:R-:W-:-:S04]  /*04d0*/  FFMA R5, R21, R24, R22 ;  /* 0x0000001815057223 */ /* 0x000fc80000000016 */
[----:B------:R-:W-:Y:S01]  /*04e0*/  FFMA R5, R4, R27, R5 ;  /* 0x0000001b04057223 */ /* 0x000fe20000000005 */
[----:B-1----:R-:W-:-:S04]  /*04f0*/  IMAD.WIDE R6, R0, 0x4, R6 ;  /* 0x0000000400067825 */ /* 0x002fc800078e0206 */
[----:B------:R-:W-:-:S05]  /*0500*/  FADD R5, R5, R26 ;  /* 0x0000001a05057221 */ /* 0x000fca0000000000 */
        /* <DEDUP_REMOVED lines=20> */
.L_x_68:
        /* <DEDUP_REMOVED lines=11> */
.L_x_72:


//--------------------- .nv.global.init           --------------------------
	.section	.nv.global.init,"aw",@progbits
	.align	4
.nv.global.init:
	.type		__cudart_i2opi_f,@object
	.size		__cudart_i2opi_f,(.L_0 - __cudart_i2opi_f)
__cudart_i2opi_f:
        /*0000*/ 	.byte	0x41, 0x90, 0x43, 0x3c, 0x99, 0x95, 0x62, 0xdb, 0xc0, 0xdd, 0x34, 0xf5, 0xd1, 0x57, 0x27, 0xfc
        /*0010*/ 	.byte	0x29, 0x15, 0x44, 0x4e, 0x6e, 0x83, 0xf9, 0xa2
.L_0:


//--------------------- .nv.shared.reserved.0     --------------------------
	.section	.nv.shared.reserved.0,"aw",@nobits
	.weak		__nv_reservedSMEM_offset_0_alias
	.size		__nv_reservedSMEM_offset_0_alias, 0, 64
	.other		__nv_reservedSMEM_offset_0_alias,@"STO_CUDA_RESERVED_SHARED STV_DEFAULT"
__nv_reservedSMEM_offset_0_alias:
	.zero		0
	.zero		64


//--------------------- .nv.constant0._Z23transformPoints_OFFLINEPfS_S_S_S_i --------------------------
	.section	.nv.constant0._Z23transformPoints_OFFLINEPfS_S_S_S_i,"a",@progbits
	.sectionflags	@""
	.align	4
.nv.constant0._Z23transformPoints_OFFLINEPfS_S_S_S_i:
	.zero		940


//--------------------- .nv.constant0._Z15transformPointsPfS_S_S_S_ii --------------------------
	.section	.nv.constant0._Z15transformPointsPfS_S_S_S_ii,"a",@progbits
	.sectionflags	@""
	.align	4
.nv.constant0._Z15transformPointsPfS_S_S_S_ii:
	.zero		944


//--------------------- SYMBOLS --------------------------

	.type		.nv.reservedSmem.offset0,@object
	.size		.nv.reservedSmem.offset0,0x4
